//
// Generated by NVIDIA NVVM Compiler
//
// Compiler Build ID: CL-36424714
// Cuda compilation tools, release 13.0, V13.0.88
// Based on NVVM 20.0.0
//

.version 9.0
.target sm_100
.address_size 64

	// .globl	_Z13evolve_kernalPdS_S_S_dddS_S_S_Pi

.visible .entry _Z13evolve_kernalPdS_S_S_dddS_S_S_Pi(
	.param .u64 .ptr .align 1 _Z13evolve_kernalPdS_S_S_dddS_S_S_Pi_param_0,
	.param .u64 .ptr .align 1 _Z13evolve_kernalPdS_S_S_dddS_S_S_Pi_param_1,
	.param .u64 .ptr .align 1 _Z13evolve_kernalPdS_S_S_dddS_S_S_Pi_param_2,
	.param .u64 .ptr .align 1 _Z13evolve_kernalPdS_S_S_dddS_S_S_Pi_param_3,
	.param .f64 _Z13evolve_kernalPdS_S_S_dddS_S_S_Pi_param_4,
	.param .f64 _Z13evolve_kernalPdS_S_S_dddS_S_S_Pi_param_5,
	.param .f64 _Z13evolve_kernalPdS_S_S_dddS_S_S_Pi_param_6,
	.param .u64 .ptr .align 1 _Z13evolve_kernalPdS_S_S_dddS_S_S_Pi_param_7,
	.param .u64 .ptr .align 1 _Z13evolve_kernalPdS_S_S_dddS_S_S_Pi_param_8,
	.param .u64 .ptr .align 1 _Z13evolve_kernalPdS_S_S_dddS_S_S_Pi_param_9,
	.param .u64 .ptr .align 1 _Z13evolve_kernalPdS_S_S_dddS_S_S_Pi_param_10
)
{
	.reg .pred 	%p<61>;
	.reg .b32 	%r<85>;
	.reg .b32 	%f<16>;
	.reg .b64 	%rd<185>;
	.reg .b64 	%fd<275>;

	ld.param.u64 	%rd8, [_Z13evolve_kernalPdS_S_S_dddS_S_S_Pi_param_0];
	ld.param.u64 	%rd9, [_Z13evolve_kernalPdS_S_S_dddS_S_S_Pi_param_1];
	ld.param.u64 	%rd10, [_Z13evolve_kernalPdS_S_S_dddS_S_S_Pi_param_2];
	ld.param.u64 	%rd11, [_Z13evolve_kernalPdS_S_S_dddS_S_S_Pi_param_3];
	ld.param.f64 	%fd155, [_Z13evolve_kernalPdS_S_S_dddS_S_S_Pi_param_6];
	ld.param.u64 	%rd12, [_Z13evolve_kernalPdS_S_S_dddS_S_S_Pi_param_7];
	ld.param.u64 	%rd13, [_Z13evolve_kernalPdS_S_S_dddS_S_S_Pi_param_8];
	ld.param.u64 	%rd14, [_Z13evolve_kernalPdS_S_S_dddS_S_S_Pi_param_9];
	ld.param.u64 	%rd15, [_Z13evolve_kernalPdS_S_S_dddS_S_S_Pi_param_10];
	cvta.to.global.u64 	%rd1, %rd8;
	cvta.to.global.u64 	%rd2, %rd10;
	cvta.to.global.u64 	%rd3, %rd13;
	cvta.to.global.u64 	%rd4, %rd12;
	cvta.to.global.u64 	%rd5, %rd9;
	cvta.to.global.u64 	%rd16, %rd11;
	cvta.to.global.u64 	%rd17, %rd15;
	cvta.to.global.u64 	%rd18, %rd14;
	ld.global.f64 	%fd1, [%rd18];
	ld.global.u32 	%r22, [%rd17];
	mov.u32 	%r23, %ntid.x;
	mov.u32 	%r24, %ntid.y;
	mov.u32 	%r1, %tid.x;
	mov.u32 	%r2, %ctaid.x;
	mad.lo.s32 	%r3, %r2, %r23, %r1;
	mov.u32 	%r4, %tid.y;
	mov.u32 	%r25, %nctaid.x;
	mov.u32 	%r5, %ctaid.y;
	mad.lo.s32 	%r6, %r5, %r24, %r4;
	mul.lo.s32 	%r7, %r25, %r23;
	mad.lo.s32 	%r8, %r7, %r6, %r3;
	cvt.rn.f32.f64 	%f2, %fd155;
	fma.rn.f32 	%f3, %f2, 0fBBBB989D, 0f3F000000;
	cvt.sat.f32.f32 	%f4, %f3;
	mov.f32 	%f5, 0f4B400001;
	mov.f32 	%f6, 0f437C0000;
	fma.rm.f32 	%f7, %f4, %f6, %f5;
	add.f32 	%f8, %f7, 0fCB40007F;
	neg.f32 	%f9, %f8;
	fma.rn.f32 	%f10, %f2, 0fBFB8AA3B, %f9;
	fma.rn.f32 	%f11, %f2, 0fB2A57060, %f10;
	mov.b32 	%r26, %f7;
	shl.b32 	%r27, %r26, 23;
	mov.b32 	%f12, %r27;
	ex2.approx.ftz.f32 	%f13, %f11;
	neg.f32 	%f14, %f12;
	mul.f32 	%f15, %f13, %f14;
	cvt.f64.f32 	%fd156, %f15;
	mul.wide.s32 	%rd19, %r8, 8;
	add.s64 	%rd20, %rd16, %rd19;
	ld.global.f64 	%fd157, [%rd20];
	mul.f64 	%fd158, %fd157, %fd156;
	cvt.rn.f32.f64 	%f1, %fd158;
	add.s32 	%r9, %r23, -1;
	add.s32 	%r10, %r24, -1;
	add.s32 	%r11, %r25, -1;
	mov.u32 	%r28, %nctaid.y;
	add.s32 	%r12, %r28, -1;
	setp.gt.s32 	%p1, %r22, 1;
	@%p1 bra 	$L__BB0_5;
	setp.eq.s32 	%p4, %r22, 0;
	@%p4 bra 	$L__BB0_9;
	setp.eq.s32 	%p5, %r22, 1;
	@%p5 bra 	$L__BB0_3;
	bra.uni 	$L__BB0_45;
$L__BB0_3:
	setp.ne.s32 	%p31, %r2, %r11;
	setp.ne.s32 	%p32, %r1, %r9;
	or.b32  	%r53, %r5, %r4;
	setp.ne.s32 	%p33, %r53, 0;
	or.pred  	%p34, %p31, %p32;
	and.pred  	%p35, %p33, %p34;
	@%p35 bra 	$L__BB0_19;
	add.s64 	%rd138, %rd1, %rd19;
	mov.b64 	%rd139, 0;
	st.global.u64 	[%rd138], %rd139;
	bra.uni 	$L__BB0_45;
$L__BB0_5:
	setp.eq.s32 	%p2, %r22, 2;
	@%p2 bra 	$L__BB0_27;
	setp.eq.s32 	%p3, %r22, 3;
	@%p3 bra 	$L__BB0_7;
	bra.uni 	$L__BB0_45;
$L__BB0_7:
	setp.eq.s32 	%p6, %r5, %r12;
	setp.eq.s32 	%p7, %r2, %r11;
	setp.eq.s32 	%p8, %r4, %r10;
	setp.eq.s32 	%p9, %r1, %r9;
	and.pred  	%p10, %p9, %p7;
	and.pred  	%p11, %p8, %p6;
	or.pred  	%p12, %p10, %p11;
	not.pred 	%p13, %p12;
	@%p13 bra 	$L__BB0_37;
	add.s64 	%rd56, %rd1, %rd19;
	mov.b64 	%rd57, 0;
	st.global.u64 	[%rd56], %rd57;
	bra.uni 	$L__BB0_45;
$L__BB0_9:
	or.b32  	%r66, %r5, %r4;
	setp.ne.s32 	%p45, %r66, 0;
	or.b32  	%r67, %r2, %r1;
	setp.ne.s32 	%p46, %r67, 0;
	and.pred  	%p47, %p45, %p46;
	@%p47 bra 	$L__BB0_11;
	add.s64 	%rd183, %rd1, %rd19;
	mov.b64 	%rd184, 0;
	st.global.u64 	[%rd183], %rd184;
	bra.uni 	$L__BB0_45;
$L__BB0_11:
	setp.ne.s32 	%p48, %r5, %r12;
	setp.ne.s32 	%p49, %r2, %r11;
	setp.ne.s32 	%p50, %r4, %r10;
	setp.ne.s32 	%p51, %r1, %r9;
	or.pred  	%p52, %p48, %p50;
	or.pred  	%p53, %p52, %p49;
	or.pred  	%p54, %p53, %p51;
	@%p54 bra 	$L__BB0_13;
	sub.s32 	%r81, %r8, %r7;
	mul.wide.s32 	%rd166, %r81, 8;
	add.s64 	%rd167, %rd5, %rd166;
	ld.global.f64 	%fd247, [%rd167];
	mul.wide.u32 	%rd168, %r3, 8;
	add.s64 	%rd169, %rd4, %rd168;
	ld.global.f64 	%fd245, [%rd169];
	mul.wide.u32 	%rd170, %r6, 8;
	add.s64 	%rd171, %rd3, %rd170;
	ld.global.f64 	%fd246, [%rd171];
	mul.wide.s32 	%rd172, %r7, 8;
	add.s64 	%rd173, %rd167, %rd172;
	ld.global.f64 	%fd244, [%rd173+-8];
	add.s32 	%r82, %r6, -1;
	mul.wide.u32 	%rd174, %r82, 8;
	add.s64 	%rd175, %rd3, %rd174;
	ld.global.f64 	%fd249, [%rd175];
	ld.global.f64 	%fd248, [%rd167+-8];
	add.s32 	%r83, %r3, -1;
	mul.wide.u32 	%rd176, %r83, 8;
	add.s64 	%rd177, %rd4, %rd176;
	ld.global.f64 	%fd250, [%rd177];
	bra.uni 	$L__BB0_18;
$L__BB0_13:
	setp.ne.s32 	%p55, %r2, %r11;
	setp.ne.s32 	%p56, %r1, %r9;
	or.pred  	%p57, %p56, %p55;
	@%p57 bra 	$L__BB0_15;
	sub.s32 	%r78, %r8, %r7;
	mul.wide.s32 	%rd156, %r78, 8;
	add.s64 	%rd157, %rd5, %rd156;
	ld.global.f64 	%fd247, [%rd157];
	add.s32 	%r79, %r8, %r7;
	mul.wide.s32 	%rd158, %r79, 8;
	add.s64 	%rd159, %rd5, %rd158;
	ld.global.f64 	%fd245, [%rd159];
	mul.wide.u32 	%rd160, %r6, 8;
	add.s64 	%rd161, %rd3, %rd160;
	ld.global.f64 	%fd246, [%rd161];
	mul.wide.s32 	%rd162, %r7, 8;
	add.s64 	%rd163, %rd157, %rd162;
	ld.global.f64 	%fd244, [%rd163+-8];
	add.s32 	%r80, %r6, -1;
	mul.wide.u32 	%rd164, %r80, 8;
	add.s64 	%rd165, %rd3, %rd164;
	ld.global.f64 	%fd249, [%rd165];
	ld.global.f64 	%fd248, [%rd157+-8];
	ld.global.f64 	%fd1, [%rd161+8];
	ld.global.f64 	%fd250, [%rd159+-8];
	bra.uni 	$L__BB0_18;
$L__BB0_15:
	setp.ne.s32 	%p58, %r5, %r12;
	setp.ne.s32 	%p59, %r4, %r10;
	or.pred  	%p60, %p59, %p58;
	@%p60 bra 	$L__BB0_17;
	sub.s32 	%r75, %r8, %r7;
	mul.wide.s32 	%rd146, %r75, 8;
	add.s64 	%rd147, %rd5, %rd146;
	ld.global.f64 	%fd247, [%rd147];
	mul.wide.u32 	%rd148, %r3, 8;
	add.s64 	%rd149, %rd4, %rd148;
	ld.global.f64 	%fd245, [%rd149];
	mul.wide.s32 	%rd150, %r7, 8;
	add.s64 	%rd151, %rd147, %rd150;
	ld.global.f64 	%fd246, [%rd151+8];
	ld.global.f64 	%fd244, [%rd151+-8];
	ld.global.f64 	%fd249, [%rd147+8];
	ld.global.f64 	%fd248, [%rd147+-8];
	add.s32 	%r76, %r3, 1;
	mul.wide.u32 	%rd152, %r76, 8;
	add.s64 	%rd153, %rd4, %rd152;
	ld.global.f64 	%fd1, [%rd153];
	add.s32 	%r77, %r3, -1;
	mul.wide.u32 	%rd154, %r77, 8;
	add.s64 	%rd155, %rd4, %rd154;
	ld.global.f64 	%fd250, [%rd155];
	bra.uni 	$L__BB0_18;
$L__BB0_17:
	sub.s32 	%r73, %r8, %r7;
	mul.wide.s32 	%rd140, %r73, 8;
	add.s64 	%rd141, %rd5, %rd140;
	ld.global.f64 	%fd247, [%rd141];
	add.s32 	%r74, %r8, %r7;
	mul.wide.s32 	%rd142, %r74, 8;
	add.s64 	%rd143, %rd5, %rd142;
	ld.global.f64 	%fd245, [%rd143];
	mul.wide.s32 	%rd144, %r7, 8;
	add.s64 	%rd145, %rd141, %rd144;
	ld.global.f64 	%fd246, [%rd145+8];
	ld.global.f64 	%fd244, [%rd145+-8];
	ld.global.f64 	%fd249, [%rd141+8];
	ld.global.f64 	%fd248, [%rd141+-8];
	ld.global.f64 	%fd1, [%rd143+8];
	ld.global.f64 	%fd250, [%rd143+-8];
$L__BB0_18:
	ld.param.f64 	%fd243, [_Z13evolve_kernalPdS_S_S_dddS_S_S_Pi_param_5];
	ld.param.f64 	%fd239, [_Z13evolve_kernalPdS_S_S_dddS_S_S_Pi_param_4];
	mul.wide.s32 	%rd178, %r8, 8;
	add.s64 	%rd179, %rd5, %rd178;
	ld.global.f64 	%fd217, [%rd179];
	add.f64 	%fd218, %fd217, %fd217;
	add.s64 	%rd180, %rd2, %rd178;
	ld.global.f64 	%fd219, [%rd180];
	sub.f64 	%fd220, %fd218, %fd219;
	mul.f64 	%fd221, %fd243, %fd243;
	mul.f64 	%fd222, %fd221, 0d3FB999999999999A;
	add.f64 	%fd223, %fd244, %fd246;
	add.f64 	%fd224, %fd223, %fd247;
	add.f64 	%fd225, %fd245, %fd224;
	add.f64 	%fd226, %fd250, %fd1;
	add.f64 	%fd227, %fd249, %fd226;
	add.f64 	%fd228, %fd248, %fd227;
	fma.rn.f64 	%fd229, %fd228, 0d3FD0000000000000, %fd225;
	fma.rn.f64 	%fd230, %fd217, 0dC014000000000000, %fd229;
	mul.f64 	%fd231, %fd239, %fd239;
	div.rn.f64 	%fd232, %fd230, %fd231;
	cvt.f64.f32 	%fd233, %f1;
	add.f64 	%fd234, %fd232, %fd233;
	fma.rn.f64 	%fd235, %fd222, %fd234, %fd220;
	add.s64 	%rd181, %rd1, %rd178;
	st.global.f64 	[%rd181], %fd235;
	bra.uni 	$L__BB0_45;
$L__BB0_19:
	setp.ne.s32 	%p36, %r5, %r12;
	setp.ne.s32 	%p37, %r4, %r10;
	or.pred  	%p38, %p36, %p37;
	or.b32  	%r13, %r1, %r2;
	setp.ne.s32 	%p39, %r13, 0;
	or.pred  	%p40, %p39, %p38;
	@%p40 bra 	$L__BB0_21;
	sub.s32 	%r64, %r8, %r7;
	mul.wide.s32 	%rd123, %r64, 8;
	add.s64 	%rd124, %rd5, %rd123;
	ld.global.f64 	%fd255, [%rd124];
	mul.wide.u32 	%rd125, %r3, 8;
	add.s64 	%rd126, %rd4, %rd125;
	ld.global.f64 	%fd253, [%rd126];
	mul.wide.s32 	%rd127, %r7, 8;
	add.s64 	%rd128, %rd124, %rd127;
	ld.global.f64 	%fd254, [%rd128+8];
	mul.wide.u32 	%rd129, %r6, 8;
	add.s64 	%rd130, %rd3, %rd129;
	ld.global.f64 	%fd252, [%rd130];
	ld.global.f64 	%fd257, [%rd124+8];
	add.s32 	%r65, %r6, -1;
	mul.wide.u32 	%rd131, %r65, 8;
	add.s64 	%rd132, %rd3, %rd131;
	ld.global.f64 	%fd256, [%rd132];
	ld.global.f64 	%fd259, [%rd126+8];
	bra.uni 	$L__BB0_26;
$L__BB0_21:
	setp.ne.s32 	%p41, %r13, 0;
	@%p41 bra 	$L__BB0_23;
	sub.s32 	%r61, %r8, %r7;
	mul.wide.s32 	%rd113, %r61, 8;
	add.s64 	%rd114, %rd5, %rd113;
	ld.global.f64 	%fd255, [%rd114];
	add.s32 	%r62, %r8, %r7;
	mul.wide.s32 	%rd115, %r62, 8;
	add.s64 	%rd116, %rd5, %rd115;
	ld.global.f64 	%fd253, [%rd116];
	mul.wide.s32 	%rd117, %r7, 8;
	add.s64 	%rd118, %rd114, %rd117;
	ld.global.f64 	%fd254, [%rd118+8];
	mul.wide.u32 	%rd119, %r6, 8;
	add.s64 	%rd120, %rd3, %rd119;
	ld.global.f64 	%fd252, [%rd120];
	ld.global.f64 	%fd257, [%rd114+8];
	add.s32 	%r63, %r6, -1;
	mul.wide.u32 	%rd121, %r63, 8;
	add.s64 	%rd122, %rd3, %rd121;
	ld.global.f64 	%fd256, [%rd122];
	ld.global.f64 	%fd259, [%rd116+8];
	ld.global.f64 	%fd1, [%rd120+8];
	bra.uni 	$L__BB0_26;
$L__BB0_23:
	setp.ne.s32 	%p42, %r5, %r12;
	setp.ne.s32 	%p43, %r4, %r10;
	or.pred  	%p44, %p43, %p42;
	@%p44 bra 	$L__BB0_25;
	sub.s32 	%r58, %r8, %r7;
	mul.wide.s32 	%rd103, %r58, 8;
	add.s64 	%rd104, %rd5, %rd103;
	ld.global.f64 	%fd255, [%rd104];
	mul.wide.u32 	%rd105, %r3, 8;
	add.s64 	%rd106, %rd4, %rd105;
	ld.global.f64 	%fd253, [%rd106];
	mul.wide.s32 	%rd107, %r7, 8;
	add.s64 	%rd108, %rd104, %rd107;
	ld.global.f64 	%fd254, [%rd108+8];
	ld.global.f64 	%fd252, [%rd108+-8];
	ld.global.f64 	%fd257, [%rd104+8];
	ld.global.f64 	%fd256, [%rd104+-8];
	add.s32 	%r59, %r3, 1;
	mul.wide.u32 	%rd109, %r59, 8;
	add.s64 	%rd110, %rd4, %rd109;
	ld.global.f64 	%fd259, [%rd110];
	add.s32 	%r60, %r3, -1;
	mul.wide.u32 	%rd111, %r60, 8;
	add.s64 	%rd112, %rd4, %rd111;
	ld.global.f64 	%fd1, [%rd112];
	bra.uni 	$L__BB0_26;
$L__BB0_25:
	sub.s32 	%r56, %r8, %r7;
	mul.wide.s32 	%rd97, %r56, 8;
	add.s64 	%rd98, %rd5, %rd97;
	ld.global.f64 	%fd255, [%rd98];
	add.s32 	%r57, %r8, %r7;
	mul.wide.s32 	%rd99, %r57, 8;
	add.s64 	%rd100, %rd5, %rd99;
	ld.global.f64 	%fd253, [%rd100];
	mul.wide.s32 	%rd101, %r7, 8;
	add.s64 	%rd102, %rd98, %rd101;
	ld.global.f64 	%fd254, [%rd102+8];
	ld.global.f64 	%fd252, [%rd102+-8];
	ld.global.f64 	%fd257, [%rd98+8];
	ld.global.f64 	%fd256, [%rd98+-8];
	ld.global.f64 	%fd259, [%rd100+8];
	ld.global.f64 	%fd1, [%rd100+-8];
$L__BB0_26:
	ld.param.f64 	%fd242, [_Z13evolve_kernalPdS_S_S_dddS_S_S_Pi_param_5];
	ld.param.f64 	%fd238, [_Z13evolve_kernalPdS_S_S_dddS_S_S_Pi_param_4];
	mul.wide.s32 	%rd133, %r8, 8;
	add.s64 	%rd134, %rd5, %rd133;
	ld.global.f64 	%fd198, [%rd134];
	add.f64 	%fd199, %fd198, %fd198;
	add.s64 	%rd135, %rd2, %rd133;
	ld.global.f64 	%fd200, [%rd135];
	sub.f64 	%fd201, %fd199, %fd200;
	mul.f64 	%fd202, %fd242, %fd242;
	mul.f64 	%fd203, %fd202, 0d3FB999999999999A;
	add.f64 	%fd204, %fd252, %fd254;
	add.f64 	%fd205, %fd204, %fd255;
	add.f64 	%fd206, %fd253, %fd205;
	add.f64 	%fd207, %fd1, %fd259;
	add.f64 	%fd208, %fd257, %fd207;
	add.f64 	%fd209, %fd256, %fd208;
	fma.rn.f64 	%fd210, %fd209, 0d3FD0000000000000, %fd206;
	fma.rn.f64 	%fd211, %fd198, 0dC014000000000000, %fd210;
	mul.f64 	%fd212, %fd238, %fd238;
	div.rn.f64 	%fd213, %fd211, %fd212;
	cvt.f64.f32 	%fd214, %f1;
	add.f64 	%fd215, %fd213, %fd214;
	fma.rn.f64 	%fd216, %fd203, %fd215, %fd201;
	add.s64 	%rd136, %rd1, %rd133;
	st.global.f64 	[%rd136], %fd216;
	bra.uni 	$L__BB0_45;
$L__BB0_27:
	setp.ne.s32 	%p17, %r5, %r12;
	setp.ne.s32 	%p18, %r4, %r10;
	or.b32  	%r41, %r1, %r2;
	setp.ne.s32 	%p19, %r41, 0;
	or.pred  	%p20, %p18, %p17;
	and.pred  	%p21, %p19, %p20;
	@%p21 bra 	$L__BB0_29;
	add.s64 	%rd95, %rd1, %rd19;
	mov.b64 	%rd96, 0;
	st.global.u64 	[%rd95], %rd96;
	bra.uni 	$L__BB0_45;
$L__BB0_29:
	setp.ne.s32 	%p22, %r2, %r11;
	setp.ne.s32 	%p23, %r1, %r9;
	or.b32  	%r14, %r4, %r5;
	setp.ne.s32 	%p24, %r14, 0;
	or.pred  	%p25, %p24, %p23;
	add.s64 	%rd6, %rd5, %rd19;
	or.pred  	%p26, %p25, %p22;
	@%p26 bra 	$L__BB0_31;
	mul.wide.u32 	%rd81, %r3, 8;
	add.s64 	%rd82, %rd4, %rd81;
	ld.global.f64 	%fd263, [%rd82];
	add.s32 	%r84, %r8, %r7;
	mul.wide.s32 	%rd83, %r7, 8;
	add.s64 	%rd84, %rd6, %rd83;
	ld.global.f64 	%fd261, [%rd84];
	mul.wide.u32 	%rd85, %r6, 8;
	add.s64 	%rd86, %rd3, %rd85;
	ld.global.f64 	%fd262, [%rd86];
	ld.global.f64 	%fd260, [%rd6+-8];
	add.s32 	%r50, %r3, -1;
	mul.wide.u32 	%rd87, %r50, 8;
	add.s64 	%rd88, %rd4, %rd87;
	ld.global.f64 	%fd264, [%rd88];
	ld.global.f64 	%fd266, [%rd86+8];
	bra.uni 	$L__BB0_36;
$L__BB0_31:
	setp.ne.s32 	%p27, %r2, %r11;
	setp.ne.s32 	%p28, %r1, %r9;
	or.pred  	%p29, %p28, %p27;
	@%p29 bra 	$L__BB0_33;
	sub.s32 	%r48, %r8, %r7;
	mul.wide.s32 	%rd72, %r48, 8;
	add.s64 	%rd73, %rd5, %rd72;
	ld.global.f64 	%fd263, [%rd73];
	add.s32 	%r84, %r8, %r7;
	mul.wide.s32 	%rd74, %r7, 8;
	add.s64 	%rd75, %rd6, %rd74;
	ld.global.f64 	%fd261, [%rd75];
	mul.wide.u32 	%rd76, %r6, 8;
	add.s64 	%rd77, %rd3, %rd76;
	ld.global.f64 	%fd262, [%rd77];
	add.s64 	%rd78, %rd73, %rd74;
	ld.global.f64 	%fd260, [%rd78+-8];
	add.s32 	%r49, %r6, -1;
	mul.wide.u32 	%rd79, %r49, 8;
	add.s64 	%rd80, %rd3, %rd79;
	ld.global.f64 	%fd1, [%rd80];
	ld.global.f64 	%fd264, [%rd73+-8];
	ld.global.f64 	%fd266, [%rd77+8];
	bra.uni 	$L__BB0_36;
$L__BB0_33:
	setp.ne.s32 	%p30, %r14, 0;
	@%p30 bra 	$L__BB0_35;
	mul.wide.u32 	%rd64, %r3, 8;
	add.s64 	%rd65, %rd4, %rd64;
	ld.global.f64 	%fd263, [%rd65];
	add.s32 	%r84, %r8, %r7;
	mul.wide.s32 	%rd66, %r7, 8;
	add.s64 	%rd67, %rd6, %rd66;
	ld.global.f64 	%fd261, [%rd67];
	ld.global.f64 	%fd262, [%rd6+8];
	ld.global.f64 	%fd260, [%rd6+-8];
	add.s32 	%r46, %r3, 1;
	mul.wide.u32 	%rd68, %r46, 8;
	add.s64 	%rd69, %rd4, %rd68;
	ld.global.f64 	%fd1, [%rd69];
	add.s32 	%r47, %r3, -1;
	mul.wide.u32 	%rd70, %r47, 8;
	add.s64 	%rd71, %rd4, %rd70;
	ld.global.f64 	%fd264, [%rd71];
	ld.global.f64 	%fd266, [%rd67+8];
	bra.uni 	$L__BB0_36;
$L__BB0_35:
	sub.s32 	%r45, %r8, %r7;
	mul.wide.s32 	%rd59, %r45, 8;
	add.s64 	%rd60, %rd5, %rd59;
	ld.global.f64 	%fd263, [%rd60];
	add.s32 	%r84, %r8, %r7;
	mul.wide.s32 	%rd61, %r7, 8;
	add.s64 	%rd62, %rd6, %rd61;
	ld.global.f64 	%fd261, [%rd62];
	add.s64 	%rd63, %rd60, %rd61;
	ld.global.f64 	%fd262, [%rd63+8];
	ld.global.f64 	%fd260, [%rd63+-8];
	ld.global.f64 	%fd1, [%rd60+8];
	ld.global.f64 	%fd264, [%rd60+-8];
	ld.global.f64 	%fd266, [%rd62+8];
$L__BB0_36:
	ld.param.f64 	%fd241, [_Z13evolve_kernalPdS_S_S_dddS_S_S_Pi_param_5];
	ld.param.f64 	%fd237, [_Z13evolve_kernalPdS_S_S_dddS_S_S_Pi_param_4];
	mul.wide.s32 	%rd89, %r84, 8;
	add.s64 	%rd90, %rd5, %rd89;
	ld.global.f64 	%fd178, [%rd90+-8];
	ld.global.f64 	%fd179, [%rd6];
	add.f64 	%fd180, %fd179, %fd179;
	mul.wide.s32 	%rd91, %r8, 8;
	add.s64 	%rd92, %rd2, %rd91;
	ld.global.f64 	%fd181, [%rd92];
	sub.f64 	%fd182, %fd180, %fd181;
	mul.f64 	%fd183, %fd241, %fd241;
	mul.f64 	%fd184, %fd183, 0d3FB999999999999A;
	add.f64 	%fd185, %fd260, %fd262;
	add.f64 	%fd186, %fd185, %fd263;
	add.f64 	%fd187, %fd261, %fd186;
	add.f64 	%fd188, %fd266, %fd178;
	add.f64 	%fd189, %fd1, %fd188;
	add.f64 	%fd190, %fd264, %fd189;
	fma.rn.f64 	%fd191, %fd190, 0d3FD0000000000000, %fd187;
	fma.rn.f64 	%fd192, %fd179, 0dC014000000000000, %fd191;
	mul.f64 	%fd193, %fd237, %fd237;
	div.rn.f64 	%fd194, %fd192, %fd193;
	cvt.f64.f32 	%fd195, %f1;
	add.f64 	%fd196, %fd194, %fd195;
	fma.rn.f64 	%fd197, %fd184, %fd196, %fd182;
	add.s64 	%rd93, %rd1, %rd91;
	st.global.f64 	[%rd93], %fd197;
	bra.uni 	$L__BB0_45;
$L__BB0_37:
	or.b32  	%r20, %r1, %r2;
	or.b32  	%r21, %r5, %r4;
	or.b32  	%r32, %r21, %r20;
	setp.ne.s32 	%p14, %r32, 0;
	add.s64 	%rd7, %rd5, %rd19;
	@%p14 bra 	$L__BB0_39;
	mul.wide.u32 	%rd44, %r3, 8;
	add.s64 	%rd45, %rd4, %rd44;
	ld.global.f64 	%fd270, [%rd45];
	mul.wide.s32 	%rd46, %r7, 8;
	add.s64 	%rd47, %rd7, %rd46;
	ld.global.f64 	%fd268, [%rd47];
	ld.global.f64 	%fd269, [%rd7+8];
	mul.wide.u32 	%rd48, %r6, 8;
	add.s64 	%rd49, %rd3, %rd48;
	ld.global.f64 	%fd267, [%rd49];
	add.s32 	%r38, %r3, 1;
	mul.wide.u32 	%rd50, %r38, 8;
	add.s64 	%rd51, %rd4, %rd50;
	ld.global.f64 	%fd272, [%rd51];
	ld.global.f64 	%fd274, [%rd47+8];
	ld.global.f64 	%fd273, [%rd49+8];
	bra.uni 	$L__BB0_44;
$L__BB0_39:
	setp.ne.s32 	%p15, %r20, 0;
	@%p15 bra 	$L__BB0_41;
	sub.s32 	%r36, %r8, %r7;
	mul.wide.s32 	%rd35, %r36, 8;
	add.s64 	%rd36, %rd5, %rd35;
	ld.global.f64 	%fd270, [%rd36];
	mul.wide.s32 	%rd37, %r7, 8;
	add.s64 	%rd38, %rd7, %rd37;
	ld.global.f64 	%fd268, [%rd38];
	add.s64 	%rd39, %rd36, %rd37;
	ld.global.f64 	%fd269, [%rd39+8];
	mul.wide.u32 	%rd40, %r6, 8;
	add.s64 	%rd41, %rd3, %rd40;
	ld.global.f64 	%fd267, [%rd41];
	ld.global.f64 	%fd272, [%rd36+8];
	add.s32 	%r37, %r6, -1;
	mul.wide.u32 	%rd42, %r37, 8;
	add.s64 	%rd43, %rd3, %rd42;
	ld.global.f64 	%fd1, [%rd43];
	ld.global.f64 	%fd274, [%rd38+8];
	ld.global.f64 	%fd273, [%rd41+8];
	bra.uni 	$L__BB0_44;
$L__BB0_41:
	setp.ne.s32 	%p16, %r21, 0;
	@%p16 bra 	$L__BB0_43;
	mul.wide.u32 	%rd27, %r3, 8;
	add.s64 	%rd28, %rd4, %rd27;
	ld.global.f64 	%fd270, [%rd28];
	mul.wide.s32 	%rd29, %r7, 8;
	add.s64 	%rd30, %rd7, %rd29;
	ld.global.f64 	%fd268, [%rd30];
	ld.global.f64 	%fd269, [%rd7+8];
	ld.global.f64 	%fd267, [%rd7+-8];
	add.s32 	%r34, %r3, 1;
	mul.wide.u32 	%rd31, %r34, 8;
	add.s64 	%rd32, %rd4, %rd31;
	ld.global.f64 	%fd272, [%rd32];
	add.s32 	%r35, %r3, -1;
	mul.wide.u32 	%rd33, %r35, 8;
	add.s64 	%rd34, %rd4, %rd33;
	ld.global.f64 	%fd1, [%rd34];
	ld.global.f64 	%fd274, [%rd30+8];
	ld.global.f64 	%fd273, [%rd30+-8];
	bra.uni 	$L__BB0_44;
$L__BB0_43:
	sub.s32 	%r33, %r8, %r7;
	mul.wide.s32 	%rd22, %r33, 8;
	add.s64 	%rd23, %rd5, %rd22;
	ld.global.f64 	%fd270, [%rd23];
	mul.wide.s32 	%rd24, %r7, 8;
	add.s64 	%rd25, %rd7, %rd24;
	ld.global.f64 	%fd268, [%rd25];
	add.s64 	%rd26, %rd23, %rd24;
	ld.global.f64 	%fd269, [%rd26+8];
	ld.global.f64 	%fd267, [%rd26+-8];
	ld.global.f64 	%fd272, [%rd23+8];
	ld.global.f64 	%fd1, [%rd23+-8];
	ld.global.f64 	%fd274, [%rd25+8];
	ld.global.f64 	%fd273, [%rd25+-8];
$L__BB0_44:
	ld.param.f64 	%fd240, [_Z13evolve_kernalPdS_S_S_dddS_S_S_Pi_param_5];
	ld.param.f64 	%fd236, [_Z13evolve_kernalPdS_S_S_dddS_S_S_Pi_param_4];
	ld.global.f64 	%fd159, [%rd7];
	add.f64 	%fd160, %fd159, %fd159;
	mul.wide.s32 	%rd52, %r8, 8;
	add.s64 	%rd53, %rd2, %rd52;
	ld.global.f64 	%fd161, [%rd53];
	sub.f64 	%fd162, %fd160, %fd161;
	mul.f64 	%fd163, %fd240, %fd240;
	mul.f64 	%fd164, %fd163, 0d3FB999999999999A;
	add.f64 	%fd165, %fd267, %fd269;
	add.f64 	%fd166, %fd165, %fd270;
	add.f64 	%fd167, %fd268, %fd166;
	add.f64 	%fd168, %fd273, %fd274;
	add.f64 	%fd169, %fd272, %fd168;
	add.f64 	%fd170, %fd1, %fd169;
	fma.rn.f64 	%fd171, %fd170, 0d3FD0000000000000, %fd167;
	fma.rn.f64 	%fd172, %fd159, 0dC014000000000000, %fd171;
	mul.f64 	%fd173, %fd236, %fd236;
	div.rn.f64 	%fd174, %fd172, %fd173;
	cvt.f64.f32 	%fd175, %f1;
	add.f64 	%fd176, %fd174, %fd175;
	fma.rn.f64 	%fd177, %fd164, %fd176, %fd162;
	add.s64 	%rd54, %rd1, %rd52;
	st.global.f64 	[%rd54], %fd177;
$L__BB0_45:
	ret;

}


// ===== COMPILED SASS (sm_100) =====

	.target	sm_100

	.elftype	@"ET_EXEC"


//--------------------- .note.nv.tkinfo           --------------------------
	.section	.note.nv.tkinfo,"",@"SHT_NOTE"
	.sectionflags	@"SHF_NOTE_NV_TKINFO"
	.tkinfo
        /*0018*/ 	.word	0x00000002
        /*0030*/ 	.string	""
        /*0030*/ 	.string	"ptxas"
        /*0030*/ 	.string	"Cuda compilation tools, release 13.0, V13.0.88"
        /*0030*/ 	.string	"Build cuda_13.0.r13.0/compiler.36424714_0"
        /*0030*/ 	.string	"-arch sm_100 -m 64 "



//--------------------- .note.nv.cuinfo           --------------------------
	.section	.note.nv.cuinfo,"",@"SHT_NOTE"
	.sectionflags	@"SHF_NOTE_NV_CUINFO"
        /*0018*/ 	.short	0x0002
        /*001a*/ 	.short	0x0064
        /*001c*/ 	.short	0x0082
	.zero		2


//--------------------- .nv.info                  --------------------------
	.section	.nv.info,"",@"SHT_CUDA_INFO"
	.align	4


	//----- nvinfo : EIATTR_REGCOUNT
	.align		4
        /*0000*/ 	.byte	0x04, 0x2f
        /*0002*/ 	.short	(.L_1 - .L_0)
	.align		4
.L_0:
        /*0004*/ 	.word	index@(_Z13evolve_kernalPdS_S_S_dddS_S_S_Pi)
        /*0008*/ 	.word	0x00000020


	//----- nvinfo : EIATTR_FRAME_SIZE
	.align		4
.L_1:
        /*000c*/ 	.byte	0x04, 0x11
        /*000e*/ 	.short	(.L_3 - .L_2)
	.align		4
.L_2:
        /*0010*/ 	.word	index@($__internal_0_$__cuda_sm20_div_rn_f64_full)
        /*0014*/ 	.word	0x00000000


	//----- nvinfo : EIATTR_FRAME_SIZE
	.align		4
.L_3:
        /*0018*/ 	.byte	0x04, 0x11
        /*001a*/ 	.short	(.L_5 - .L_4)
	.align		4
.L_4:
        /*001c*/ 	.word	index@(_Z13evolve_kernalPdS_S_S_dddS_S_S_Pi)
        /*0020*/ 	.word	0x00000000


	//----- nvinfo : EIATTR_MIN_STACK_SIZE
	.align		4
.L_5:
        /*0024*/ 	.byte	0x04, 0x12
        /*0026*/ 	.short	(.L_7 - .L_6)
	.align		4
.L_6:
        /*0028*/ 	.word	index@(_Z13evolve_kernalPdS_S_S_dddS_S_S_Pi)
        /*002c*/ 	.word	0x00000000
.L_7:


//--------------------- .nv.compat                --------------------------
	.section	.nv.compat,"",@"SHT_CUDA_COMPAT_INFO"
	.align	4
        /*0000*/ 	.byte	0x02, 0x09, 0x00, 0x00, 0x02, 0x02, 0x01, 0x00, 0x02, 0x05, 0x05, 0x00, 0x03, 0x07, 0x01, 0x01
        /*0010*/ 	.byte	0x02, 0x03, 0x00, 0x00, 0x02, 0x06, 0x01, 0x00, 0x04, 0x0b, 0x08, 0x00, 0x01, 0x00, 0x00, 0x00
        /*0020*/ 	.byte	0x00, 0x00, 0x00, 0x00


//--------------------- .nv.info._Z13evolve_kernalPdS_S_S_dddS_S_S_Pi --------------------------
	.section	.nv.info._Z13evolve_kernalPdS_S_S_dddS_S_S_Pi,"",@"SHT_CUDA_INFO"
	.sectionflags	@""
	.align	4


	//----- nvinfo : EIATTR_CUDA_API_VERSION
	.align		4
        /*0000*/ 	.byte	0x04, 0x37
        /*0002*/ 	.short	(.L_9 - .L_8)
.L_8:
        /*0004*/ 	.word	0x00000082


	//----- nvinfo : EIATTR_KPARAM_INFO
	.align		4
.L_9:
        /*0008*/ 	.byte	0x04, 0x17
        /*000a*/ 	.short	(.L_11 - .L_10)
.L_10:
        /*000c*/ 	.word	0x00000000
        /*0010*/ 	.short	0x000a
        /*0012*/ 	.short	0x0050
        /*0014*/ 	.byte	0x00, 0xf5, 0x21, 0x00


	//----- nvinfo : EIATTR_KPARAM_INFO
	.align		4
.L_11:
        /*0018*/ 	.byte	0x04, 0x17
        /*001a*/ 	.short	(.L_13 - .L_12)
.L_12:
        /*001c*/ 	.word	0x00000000
        /*0020*/ 	.short	0x0009
        /*0022*/ 	.short	0x0048
        /*0024*/ 	.byte	0x00, 0xf5, 0x21, 0x00


	//----- nvinfo : EIATTR_KPARAM_INFO
	.align		4
.L_13:
        /*0028*/ 	.byte	0x04, 0x17
        /*002a*/ 	.short	(.L_15 - .L_14)
.L_14:
        /*002c*/ 	.word	0x00000000
        /*0030*/ 	.short	0x0008
        /*0032*/ 	.short	0x0040
        /*0034*/ 	.byte	0x00, 0xf5, 0x21, 0x00


	//----- nvinfo : EIATTR_KPARAM_INFO
	.align		4
.L_15:
        /*0038*/ 	.byte	0x04, 0x17
        /*003a*/ 	.short	(.L_17 - .L_16)
.L_16:
        /*003c*/ 	.word	0x00000000
        /*0040*/ 	.short	0x0007
        /*0042*/ 	.short	0x0038
        /*0044*/ 	.byte	0x00, 0xf5, 0x21, 0x00


	//----- nvinfo : EIATTR_KPARAM_INFO
	.align		4
.L_17:
        /*0048*/ 	.byte	0x04, 0x17
        /*004a*/ 	.short	(.L_19 - .L_18)
.L_18:
        /*004c*/ 	.word	0x00000000
        /*0050*/ 	.short	0x0006
        /*0052*/ 	.short	0x0030
        /*0054*/ 	.byte	0x00, 0xf0, 0x21, 0x00


	//----- nvinfo : EIATTR_KPARAM_INFO
	.align		4
.L_19:
        /*0058*/ 	.byte	0x04, 0x17
        /*005a*/ 	.short	(.L_21 - .L_20)
.L_20:
        /*005c*/ 	.word	0x00000000
        /*0060*/ 	.short	0x0005
        /*0062*/ 	.short	0x0028
        /*0064*/ 	.byte	0x00, 0xf0, 0x21, 0x00


	//----- nvinfo : EIATTR_KPARAM_INFO
	.align		4
.L_21:
        /*0068*/ 	.byte	0x04, 0x17
        /*006a*/ 	.short	(.L_23 - .L_22)
.L_22:
        /*006c*/ 	.word	0x00000000
        /*0070*/ 	.short	0x0004
        /*0072*/ 	.short	0x0020
        /*0074*/ 	.byte	0x00, 0xf0, 0x21, 0x00


	//----- nvinfo : EIATTR_KPARAM_INFO
	.align		4
.L_23:
        /*0078*/ 	.byte	0x04, 0x17
        /*007a*/ 	.short	(.L_25 - .L_24)
.L_24:
        /*007c*/ 	.word	0x00000000
        /*0080*/ 	.short	0x0003
        /*0082*/ 	.short	0x0018
        /*0084*/ 	.byte	0x00, 0xf5, 0x21, 0x00


	//----- nvinfo : EIATTR_KPARAM_INFO
	.align		4
.L_25:
        /*0088*/ 	.byte	0x04, 0x17
        /*008a*/ 	.short	(.L_27 - .L_26)
.L_26:
        /*008c*/ 	.word	0x00000000
        /*0090*/ 	.short	0x0002
        /*0092*/ 	.short	0x0010
        /*0094*/ 	.byte	0x00, 0xf5, 0x21, 0x00


	//----- nvinfo : EIATTR_KPARAM_INFO
	.align		4
.L_27:
        /*0098*/ 	.byte	0x04, 0x17
        /*009a*/ 	.short	(.L_29 - .L_28)
.L_28:
        /*009c*/ 	.word	0x00000000
        /*00a0*/ 	.short	0x0001
        /*00a2*/ 	.short	0x0008
        /*00a4*/ 	.byte	0x00, 0xf5, 0x21, 0x00


	//----- nvinfo : EIATTR_KPARAM_INFO
	.align		4
.L_29:
        /*00a8*/ 	.byte	0x04, 0x17
        /*00aa*/ 	.short	(.L_31 - .L_30)
.L_30:
        /*00ac*/ 	.word	0x00000000
        /*00b0*/ 	.short	0x0000
        /*00b2*/ 	.short	0x0000
        /*00b4*/ 	.byte	0x00, 0xf5, 0x21, 0x00


	//----- nvinfo : EIATTR_SPARSE_MMA_MASK
	.align		4
.L_31:
        /*00b8*/ 	.byte	0x03, 0x50
        /*00ba*/ 	.short	0x0000


	//----- nvinfo : EIATTR_MAXREG_COUNT
	.align		4
        /*00bc*/ 	.byte	0x03, 0x1b
        /*00be*/ 	.short	0x00ff


	//----- nvinfo : EIATTR_MERCURY_ISA_VERSION
	.align		4
        /*00c0*/ 	.byte	0x03, 0x5f
        /*00c2*/ 	.short	0x0101


	//----- nvinfo : EIATTR_VRC_CTA_INIT_COUNT
	.align		4
        /*00c4*/ 	.byte	0x02, 0x4a
	.zero		1
	.zero		1


	//----- nvinfo : EIATTR_EXIT_INSTR_OFFSETS
	.align		4
        /*00c8*/ 	.byte	0x04, 0x1c
        /*00ca*/ 	.short	(.L_33 - .L_32)


	//   ....[0]....
.L_32:
        /*00cc*/ 	.word	0x00000360


	//   ....[1]....
        /*00d0*/ 	.word	0x00000bd0


	//   ....[2]....
        /*00d4*/ 	.word	0x00000c40


	//   ....[3]....
        /*00d8*/ 	.word	0x000014e0


	//   ....[4]....
        /*00dc*/ 	.word	0x000015d0


	//   ....[5]....
        /*00e0*/ 	.word	0x00001d30


	//   ....[6]....
        /*00e4*/ 	.word	0x00001db0


	//   ....[7]....
        /*00e8*/ 	.word	0x00002500


	//----- nvinfo : EIATTR_INDIRECT_BRANCH_TARGETS
	.align		4
.L_33:
        /*00ec*/ 	.byte	0x04, 0x34
        /*00ee*/ 	.short	(.L_35 - .L_34)


	//   ....[0]....
.L_34:
        /*00f0*/ 	.word	.L_x_31@srel
        /*00f4*/ 	.short	0x0
        /*00f6*/ 	.short	0x0
        /*00f8*/ 	.word	0x3
        /*00fc*/ 	.word	.L_x_32@srel
        /*0100*/ 	.word	.L_x_33@srel
        /*0104*/ 	.word	.L_x_34@srel


	//   ....[1]....
        /*0108*/ 	.word	.L_x_35@srel
        /*010c*/ 	.short	0x0
        /*010e*/ 	.short	0x0
        /*0110*/ 	.word	0x3
        /*0114*/ 	.word	.L_x_36@srel
        /*0118*/ 	.word	.L_x_37@srel
        /*011c*/ 	.word	.L_x_34@srel


	//----- nvinfo : EIATTR_CRS_STACK_SIZE
	.align		4
.L_35:
        /*0120*/ 	.byte	0x04, 0x1e
        /*0122*/ 	.short	(.L_37 - .L_36)
.L_36:
        /*0124*/ 	.word	0x00000000


	//----- nvinfo : EIATTR_CBANK_PARAM_SIZE
	.align		4
.L_37:
        /*0128*/ 	.byte	0x03, 0x19
        /*012a*/ 	.short	0x0058


	//----- nvinfo : EIATTR_PARAM_CBANK
	.align		4
        /*012c*/ 	.byte	0x04, 0x0a
        /*012e*/ 	.short	(.L_39 - .L_38)
	.align		4
.L_38:
        /*0130*/ 	.word	index@(.nv.constant0._Z13evolve_kernalPdS_S_S_dddS_S_S_Pi)
        /*0134*/ 	.short	0x0380
        /*0136*/ 	.short	0x0058


	//----- nvinfo : EIATTR_SW_WAR
	.align		4
.L_39:
        /*0138*/ 	.byte	0x04, 0x36
        /*013a*/ 	.short	(.L_41 - .L_40)
.L_40:
        /*013c*/ 	.word	0x00000008
.L_41:


//--------------------- .nv.callgraph             --------------------------
	.section	.nv.callgraph,"",@"SHT_CUDA_CALLGRAPH"
	.align	4
	.sectionentsize	8
	.align		4
        /*0000*/ 	.word	0x00000000
	.align		4
        /*0004*/ 	.word	0xffffffff
	.align		4
        /*0008*/ 	.word	0x00000000
	.align		4
        /*000c*/ 	.word	0xfffffffe
	.align		4
        /*0010*/ 	.word	0x00000000
	.align		4
        /*0014*/ 	.word	0xfffffffd
	.align		4
        /*0018*/ 	.word	0x00000000
	.align		4
        /*001c*/ 	.word	0xfffffffc


//--------------------- .nv.constant2._Z13evolve_kernalPdS_S_S_dddS_S_S_Pi --------------------------
	.section	.nv.constant2._Z13evolve_kernalPdS_S_S_dddS_S_S_Pi,"a",@progbits
	.sectionflags	@""
	.align	4
.nv.constant2._Z13evolve_kernalPdS_S_S_dddS_S_S_Pi:
        /*0000*/ 	.byte	0xe0, 0x0b, 0x00, 0x00, 0xf0, 0x02, 0x00, 0x00, 0x30, 0x1d, 0x00, 0x00, 0x40, 0x1d, 0x00, 0x00
        /*0010*/ 	.byte	0x50, 0x15, 0x00, 0x00, 0x30, 0x1d, 0x00, 0x00


//--------------------- .text._Z13evolve_kernalPdS_S_S_dddS_S_S_Pi --------------------------
	.section	.text._Z13evolve_kernalPdS_S_S_dddS_S_S_Pi,"ax",@progbits
	.align	128
        .global         _Z13evolve_kernalPdS_S_S_dddS_S_S_Pi
        .type           _Z13evolve_kernalPdS_S_S_dddS_S_S_Pi,@function
        .size           _Z13evolve_kernalPdS_S_S_dddS_S_S_Pi,(.L_x_39 - _Z13evolve_kernalPdS_S_S_dddS_S_S_Pi)
        .other          _Z13evolve_kernalPdS_S_S_dddS_S_S_Pi,@"STO_CUDA_ENTRY STV_DEFAULT"
_Z13evolve_kernalPdS_S_S_dddS_S_S_Pi:
.text._Z13evolve_kernalPdS_S_S_dddS_S_S_Pi:
[----:B------:R-:W-:Y:S01]  /*0000*/  LDC R1, c[0x0][0x37c] ;  /* 0x0000df00ff017b82 */ /* 0x000fe20000000800 */
[----:B------:R-:W0:Y:S01]  /*0010*/  S2R R12, SR_TID.X ;  /* 0x00000000000c7919 */ /* 0x000e220000002100 */
[----:B------:R-:W1:Y:S06]  /*0020*/  LDCU UR4, c[0x0][0x360] ;  /* 0x00006c00ff0477ac */ /* 0x000e6c0008000800 */
[----:B------:R-:W2:Y:S01]  /*0030*/  LDC.64 R8, c[0x0][0x398] ;  /* 0x0000e600ff087b82 */ /* 0x000ea20000000a00 */
[----:B------:R-:W0:Y:S01]  /*0040*/  S2R R13, SR_CTAID.X ;  /* 0x00000000000d7919 */ /* 0x000e220000002500 */
[----:B------:R-:W3:Y:S01]  /*0050*/  LDCU UR5, c[0x0][0x364] ;  /* 0x00006c80ff0577ac */ /* 0x000ee20008000800 */
[----:B------:R-:W3:Y:S01]  /*0060*/  S2R R14, SR_TID.Y ;  /* 0x00000000000e7919 */ /* 0x000ee20000002200 */
[----:B------:R-:W4:Y:S04]  /*0070*/  LDCU.64 UR8, c[0x0][0x358] ;  /* 0x00006b00ff0877ac */ /* 0x000f280008000a00 */
[----:B------:R-:W1:Y:S01]  /*0080*/  LDC R10, c[0x0][0x370] ;  /* 0x0000dc00ff0a7b82 */ /* 0x000e620000000800 */
[----:B------:R-:W3:Y:S01]  /*0090*/  S2R R15, SR_CTAID.Y ;  /* 0x00000000000f7919 */ /* 0x000ee20000002600 */
[----:B------:R-:W2:Y:S06]  /*00a0*/  LDCU.64 UR6, c[0x0][0x3b0] ;  /* 0x00007600ff0677ac */ /* 0x000eac0008000a00 */
[----:B------:R-:W4:Y:S08]  /*00b0*/  LDC.64 R16, c[0x0][0x3d0] ;  /* 0x0000f400ff107b82 */ /* 0x000f300000000a00 */
[----:B------:R-:W2:Y:S01]  /*00c0*/  LDC.64 R4, c[0x0][0x3c8] ;  /* 0x0000f200ff047b82 */ /* 0x000ea20000000a00 */
[----:B-1----:R-:W-:-:S02]  /*00d0*/  IMAD R3, R10, UR4, RZ ;  /* 0x000000040a037c24 */ /* 0x002fc4000f8e02ff */
[----:B0-----:R-:W-:Y:S01]  /*00e0*/  IMAD R6, R13, UR4, R12 ;  /* 0x000000040d067c24 */ /* 0x001fe2000f8e020c */
[----:B----4-:R0:W4:Y:S01]  /*00f0*/  LDG.E R11, desc[UR8][R16.64] ;  /* 0x00000008100b7981 */ /* 0x010122000c1e1900 */
[----:B---3--:R-:W-:-:S04]  /*0100*/  IMAD R7, R15, UR5, R14 ;  /* 0x000000050f077c24 */ /* 0x008fc8000f8e020e */
[----:B------:R-:W-:Y:S01]  /*0110*/  IMAD R2, R7, R3, R6 ;  /* 0x0000000307027224 */ /* 0x000fe200078e0206 */
[----:B--2---:R-:W5:Y:S03]  /*0120*/  LDG.E.64 R4, desc[UR8][R4.64] ;  /* 0x0000000804047981 */ /* 0x004f66000c1e1b00 */
[----:B------:R-:W-:-:S06]  /*0130*/  IMAD.WIDE R8, R2, 0x8, R8 ;  /* 0x0000000802087825 */ /* 0x000fcc00078e0208 */
[----:B------:R-:W2:Y:S01]  /*0140*/  LDG.E.64 R8, desc[UR8][R8.64] ;  /* 0x0000000808087981 */ /* 0x000ea2000c1e1b00 */
[----:B------:R-:W1:Y:S01]  /*0150*/  F2F.F32.F64 R0, UR6 ;  /* 0x0000000600007d10 */ /* 0x000e620008301000 */
[----:B------:R-:W-:Y:S01]  /*0160*/  HFMA2 R19, -RZ, RZ, 0.96630859375, -0.0022525787353515625 ;  /* 0x3bbb989dff137431 */ /* 0x000fe200000001ff */
[----:B------:R-:W-:-:S04]  /*0170*/  MOV R21, 0x437c0000 ;  /* 0x437c000000157802 */ /* 0x000fc80000000f00 */
[----:B-1----:R-:W-:-:S04]  /*0180*/  FFMA.SAT R18, R0, -R19, 0.5 ;  /* 0x3f00000000127423 */ /* 0x002fc80000002813 */
[----:B------:R-:W-:-:S04]  /*0190*/  FFMA.RM R18, R18, R21, 12582913 ;  /* 0x4b40000112127423 */ /* 0x000fc80000004015 */
[----:B------:R-:W-:-:S04]  /*01a0*/  FADD R19, R18, -12583039 ;  /* 0xcb40007f12137421 */ /* 0x000fc80000000000 */
[----:B------:R-:W-:-:S04]  /*01b0*/  FFMA R19, R0, -1.4426950216293334961, -R19 ;  /* 0xbfb8aa3b00137823 */ /* 0x000fc80000000813 */
[----:B------:R-:W-:-:S06]  /*01c0*/  FFMA R19, R0, -1.925963033500011079e-08, R19 ;  /* 0xb2a5706000137823 */ /* 0x000fcc0000000013 */
[----:B------:R-:W1:Y:S01]  /*01d0*/  MUFU.EX2 R19, R19 ;  /* 0x0000001300137308 */ /* 0x000e620000000800 */
[----:B------:R-:W-:-:S04]  /*01e0*/  IMAD.SHL.U32 R18, R18, 0x800000, RZ ;  /* 0x0080000012127824 */ /* 0x000fc800078e00ff */
[----:B-1----:R-:W-:-:S04]  /*01f0*/  FMUL R18, R18, -R19 ;  /* 0x8000001312127220 */ /* 0x002fc80000400000 */
[----:B0-----:R-:W2:Y:S01]  /*0200*/  F2F.F64.F32 R16, R18 ;  /* 0x0000001200107310 */ /* 0x001ea20000201800 */
[----:B------:R-:W0:Y:S01]  /*0210*/  LDCU UR6, c[0x0][0x374] ;  /* 0x00006e80ff0677ac */ /* 0x000e220008000800 */
[----:B------:R-:W-:Y:S02]  /*0220*/  UIADD3 UR4, UPT, UPT, UR4, -0x1, URZ ;  /* 0xffffffff04047890 */ /* 0x000fe4000fffe0ff */
[----:B------:R-:W-:Y:S02]  /*0230*/  UIADD3 UR5, UPT, UPT, UR5, -0x1, URZ ;  /* 0xffffffff05057890 */ /* 0x000fe4000fffe0ff */
[----:B0-----:R-:W-:Y:S01]  /*0240*/  UIADD3 UR6, UPT, UPT, UR6, -0x1, URZ ;  /* 0xffffffff06067890 */ /* 0x001fe2000fffe0ff */
[----:B----4-:R-:W-:Y:S01]  /*0250*/  ISETP.GT.AND P0, PT, R11, 0x1, PT ;  /* 0x000000010b00780c */ /* 0x010fe20003f04270 */
[----:B--2---:R-:W-:-:S06]  /*0260*/  DMUL R16, R16, R8 ;  /* 0x0000000810107228 */ /* 0x004fcc0000000000 */
[----:B------:R0:W1:Y:S01]  /*0270*/  F2F.F32.F64 R0, R16 ;  /* 0x0000001000007310 */ /* 0x0000620000301000 */
[----:B------:R-:W-:-:S05]  /*0280*/  IADD3 R8, PT, PT, R10, -0x1, RZ ;  /* 0xffffffff0a087810 */ /* 0x000fca0007ffe0ff */
[----:B------:R-:W-:Y:S05]  /*0290*/  @P0 BRA `(.L_x_0) ;  /* 0x0000001000940947 */ /* 0x000fea0003800000 */
[----:B------:R-:W-:-:S05]  /*02a0*/  VIMNMX.U32 R11, PT, PT, R11, 0x2, PT ;  /* 0x000000020b0b7848 */ /* 0x000fca0003fe0000 */
[----:B------:R-:W-:-:S04]  /*02b0*/  IMAD.SHL.U32 R9, R11, 0x4, RZ ;  /* 0x000000040b097824 */ /* 0x000fc800078e00ff */
[----:B------:R-:W2:Y:S02]  /*02c0*/  LDC R10, c[0x2][R9] ;  /* 0x00800000090a7b82 */ /* 0x000ea40000000800 */
[----:B--2---:R-:W-:-:S04]  /*02d0*/  SHF.R.S32.HI R11, RZ, 0x1f, R10 ;  /* 0x0000001fff0b7819 */ /* 0x004fc8000001140a */
.L_x_31:
[----:B------:R-:W-:Y:S05]  /*02e0*/  BRX R10 -0x2f0                                                   (*"BRANCH_TARGETS .L_x_32,.L_x_33,.L_x_34"*) ;  /* 0xfffffffc0a447949 */ /* 0x000fea000383ffff */
.L_x_33:
[----:B------:R-:W-:Y:S02]  /*02f0*/  ISETP.NE.AND P0, PT, R12, UR4, PT ;  /* 0x000000040c007c0c */ /* 0x000fe4000bf05270 */
[----:B------:R-:W-:Y:S02]  /*0300*/  LOP3.LUT P1, RZ, R15, R14, RZ, 0xfc, !PT ;  /* 0x0000000e0fff7212 */ /* 0x000fe4000782fcff */
[----:B------:R-:W-:-:S04]  /*0310*/  ISETP.NE.OR P0, PT, R13, R8, P0 ;  /* 0x000000080d00720c */ /* 0x000fc80000705670 */
[----:B------:R-:W-:-:S13]  /*0320*/  PLOP3.LUT P0, PT, P1, P0, PT, 0x80, 0x8 ;  /* 0x000000000008781c */ /* 0x000fda0000f01070 */
[----:B------:R-:W2:Y:S02]  /*0330*/  @!P0 LDC.64 R8, c[0x0][0x380] ;  /* 0x0000e000ff088b82 */ /* 0x000ea40000000a00 */
[----:B--2---:R-:W-:-:S05]  /*0340*/  @!P0 IMAD.WIDE R8, R2, 0x8, R8 ;  /* 0x0000000802088825 */ /* 0x004fca00078e0208 */
[----:B------:R2:W-:Y:S01]  /*0350*/  @!P0 STG.E.64 desc[UR8][R8.64], RZ ;  /* 0x000000ff08008986 */ /* 0x0005e2000c101b08 */
[----:B------:R-:W-:Y:S05]  /*0360*/  @!P0 EXIT ;  /* 0x000000000000894d */ /* 0x000fea0003800000 */
[----:B------:R-:W-:Y:S01]  /*0370*/  ISETP.NE.AND P0, PT, R14, UR5, PT ;  /* 0x000000050e007c0c */ /* 0x000fe2000bf05270 */
[----:B------:R-:W-:Y:S01]  /*0380*/  BSSY.RECONVERGENT B0, `(.L_x_1) ;  /* 0x0000054000007945 */ /* 0x000fe20003800200 */
[----:B------:R-:W-:Y:S02]  /*0390*/  LOP3.LUT P1, R12, R12, RZ, R13, 0xfa, !PT ;  /* 0x000000ff0c0c7212 */ /* 0x000fe4000782fa0d */
[----:B------:R-:W-:-:S04]  /*03a0*/  ISETP.NE.OR P0, PT, R15, UR6, P0 ;  /* 0x000000060f007c0c */ /* 0x000fc80008705670 */
[----:B------:R-:W-:-:S13]  /*03b0*/  PLOP3.LUT P0, PT, P1, P0, PT, 0xf8, 0x8f ;  /* 0x00000000008f781c */ /* 0x000fda0000f01f70 */
[----:B------:R-:W-:Y:S05]  /*03c0*/  @P0 BRA `(.L_x_2) ;  /* 0x0000000000500947 */ /* 0x000fea0003800000 */
[----:B------:R-:W3:Y:S01]  /*03d0*/  LDCU.64 UR10, c[0x0][0x388] ;  /* 0x00007100ff0a77ac */ /* 0x000ee20008000a00 */
[----:B--2---:R-:W2:Y:S01]  /*03e0*/  LDC.64 R8, c[0x0][0x3c0] ;  /* 0x0000f000ff087b82 */ /* 0x004ea20000000a00 */
[----:B------:R-:W-:Y:S01]  /*03f0*/  IMAD.IADD R23, R2, 0x1, -R3 ;  /* 0x0000000102177824 */ /* 0x000fe200078e0a03 */
[----:B------:R-:W-:-:S06]  /*0400*/  IADD3 R13, PT, PT, R7, -0x1, RZ ;  /* 0xffffffff070d7810 */ /* 0x000fcc0007ffe0ff */
[----:B------:R-:W4:Y:S01]  /*0410*/  LDC.64 R24, c[0x0][0x3b8] ;  /* 0x0000ee00ff187b82 */ /* 0x000f220000000a00 */
[----:B---3--:R-:W-:Y:S01]  /*0420*/  MOV R10, UR10 ;  /* 0x0000000a000a7c02 */ /* 0x008fe20008000f00 */
[----:B------:R-:W-:-:S04]  /*0430*/  IMAD.U32 R11, RZ, RZ, UR11 ;  /* 0x0000000bff0b7e24 */ /* 0x000fc8000f8e00ff */
[----:B------:R-:W-:-:S04]  /*0440*/  IMAD.WIDE R22, R23, 0x8, R10 ;  /* 0x0000000817167825 */ /* 0x000fc800078e020a */
[--C-:B--2---:R-:W-:Y:S01]  /*0450*/  IMAD.WIDE.U32 R26, R7, 0x8, R8.reuse ;  /* 0x00000008071a7825 */ /* 0x104fe200078e0008 */
[----:B------:R2:W5:Y:S03]  /*0460*/  LDG.E.64 R14, desc[UR8][R22.64] ;  /* 0x00000008160e7981 */ /* 0x000566000c1e1b00 */
[----:B------:R-:W-:Y:S01]  /*0470*/  IMAD.WIDE.U32 R8, R13, 0x8, R8 ;  /* 0x000000080d087825 */ /* 0x000fe200078e0008 */
[----:B0-----:R2:W5:Y:S03]  /*0480*/  LDG.E.64 R16, desc[UR8][R22.64+0x8] ;  /* 0x0000080816107981 */ /* 0x001566000c1e1b00 */
[----:B------:R-:W-:Y:S02]  /*0490*/  IMAD.WIDE R18, R3, 0x8, R22 ;  /* 0x0000000803127825 */ /* 0x000fe400078e0216 */
[----:B------:R-:W5:Y:S02]  /*04a0*/  LDG.E.64 R8, desc[UR8][R8.64] ;  /* 0x0000000808087981 */ /* 0x000f64000c1e1b00 */
[----:B----4-:R-:W-:-:S02]  /*04b0*/  IMAD.WIDE.U32 R24, R6, 0x8, R24 ;  /* 0x0000000806187825 */ /* 0x010fc400078e0018 */
[----:B------:R2:W5:Y:S04]  /*04c0*/  LDG.E.64 R6, desc[UR8][R26.64] ;  /* 0x000000081a067981 */ /* 0x000568000c1e1b00 */
[----:B------:R2:W5:Y:S04]  /*04d0*/  LDG.E.64 R12, desc[UR8][R24.64] ;  /* 0x00000008180c7981 */ /* 0x000568000c1e1b00 */
[----:B------:R2:W5:Y:S04]  /*04e0*/  LDG.E.64 R20, desc[UR8][R24.64+0x8] ;  /* 0x0000080818147981 */ /* 0x000568000c1e1b00 */
[----:B------:R-:W5:Y:S01]  /*04f0*/  LDG.E.64 R18, desc[UR8][R18.64+0x8] ;  /* 0x0000080812127981 */ /* 0x000f62000c1e1b00 */
[----:B------:R-:W-:Y:S05]  /*0500*/  BRA `(.L_x_3) ;  /* 0x0000000000ec7947 */ /* 0x000fea0003800000 */
.L_x_2:
[----:B------:R-:W-:-:S13]  /*0510*/  ISETP.NE.AND P0, PT, R12, RZ, PT ;  /* 0x000000ff0c00720c */ /* 0x000fda0003f05270 */
[----:B------:R-:W-:Y:S05]  /*0520*/  @P0 BRA `(.L_x_4) ;  /* 0x0000000000540947 */ /* 0x000fea0003800000 */
[----:B------:R-:W3:Y:S01]  /*0530*/  LDCU.64 UR10, c[0x0][0x388] ;  /* 0x00007100ff0a77ac */ /* 0x000ee20008000a00 */
[----:B-----5:R-:W4:Y:S01]  /*0540*/  LDC.64 R4, c[0x0][0x3c0] ;  /* 0x0000f000ff047b82 */ /* 0x020f220000000a00 */
[----:B------:R-:W-:Y:S01]  /*0550*/  IMAD.IADD R23, R2, 0x1, -R3 ;  /* 0x0000000102177824 */ /* 0x000fe200078e0a03 */
[----:B--2---:R-:W-:Y:S02]  /*0560*/  IADD3 R9, PT, PT, R7, -0x1, RZ ;  /* 0xffffffff07097810 */ /* 0x004fe40007ffe0ff */
[----:B------:R-:W-:Y:S02]  /*0570*/  IADD3 R25, PT, PT, R3, R2, RZ ;  /* 0x0000000203197210 */ /* 0x000fe40007ffe0ff */
[----:B---3--:R-:W-:Y:S01]  /*0580*/  MOV R10, UR10 ;  /* 0x0000000a000a7c02 */ /* 0x008fe20008000f00 */
[----:B------:R-:W-:-:S04]  /*0590*/  IMAD.U32 R11, RZ, RZ, UR11 ;  /* 0x0000000bff0b7e24 */ /* 0x000fc8000f8e00ff */
[----:B------:R-:W-:-:S04]  /*05a0*/  IMAD.WIDE R22, R23, 0x8, R10 ;  /* 0x0000000817167825 */ /* 0x000fc800078e020a */
[----:B----4-:R-:W-:Y:S01]  /*05b0*/  IMAD.WIDE.U32 R8, R9, 0x8, R4 ;  /* 0x0000000809087825 */ /* 0x010fe200078e0004 */
[----:B------:R3:W5:Y:S03]  /*05c0*/  LDG.E.64 R14, desc[UR8][R22.64] ;  /* 0x00000008160e7981 */ /* 0x000766000c1e1b00 */
[----:B------:R-:W-:Y:S01]  /*05d0*/  IMAD.WIDE R18, R3, 0x8, R22 ;  /* 0x0000000803127825 */ /* 0x000fe200078e0216 */
[----:B0-----:R3:W5:Y:S03]  /*05e0*/  LDG.E.64 R16, desc[UR8][R22.64+0x8] ;  /* 0x0000080816107981 */ /* 0x001766000c1e1b00 */
[----:B------:R-:W-:Y:S01]  /*05f0*/  IMAD.WIDE.U32 R26, R7, 0x8, R4 ;  /* 0x00000008071a7825 */ /* 0x000fe200078e0004 */
[----:B------:R-:W5:Y:S03]  /*0600*/  LDG.E.64 R8, desc[UR8][R8.64] ;  /* 0x0000000808087981 */ /* 0x000f66000c1e1b00 */
[----:B------:R-:W-:Y:S01]  /*0610*/  IMAD.WIDE R24, R25, 0x8, R10 ;  /* 0x0000000819187825 */ /* 0x000fe200078e020a */
[----:B------:R3:W5:Y:S04]  /*0620*/  LDG.E.64 R6, desc[UR8][R26.64] ;  /* 0x000000081a067981 */ /* 0x000768000c1e1b00 */
[----:B------:R3:W5:Y:S04]  /*0630*/  LDG.E.64 R4, desc[UR8][R26.64+0x8] ;  /* 0x000008081a047981 */ /* 0x000768000c1e1b00 */
[----:B------:R3:W5:Y:S04]  /*0640*/  LDG.E.64 R12, desc[UR8][R24.64] ;  /* 0x00000008180c7981 */ /* 0x000768000c1e1b00 */
[----:B------:R3:W5:Y:S04]  /*0650*/  LDG.E.64 R20, desc[UR8][R24.64+0x8] ;  /* 0x0000080818147981 */ /* 0x000768000c1e1b00 */
[----:B------:R-:W5:Y:S01]  /*0660*/  LDG.E.64 R18, desc[UR8][R18.64+0x8] ;  /* 0x0000080812127981 */ /* 0x000f62000c1e1b00 */
[----:B------:R-:W-:Y:S05]  /*0670*/  BRA `(.L_x_3) ;  /* 0x0000000000907947 */ /* 0x000fea0003800000 */
.L_x_4:
[----:B------:R-:W-:Y:S01]  /*0680*/  ISETP.NE.AND P0, PT, R15, UR6, PT ;  /* 0x000000060f007c0c */ /* 0x000fe2000bf05270 */
[----:B------:R-:W3:Y:S01]  /*0690*/  LDCU.64 UR10, c[0x0][0x388] ;  /* 0x00007100ff0a77ac */ /* 0x000ee20008000a00 */
[----:B------:R-:W-:Y:S02]  /*06a0*/  IMAD.IADD R23, R2, 0x1, -R3 ;  /* 0x0000000102177824 */ /* 0x000fe400078e0a03 */
[----:B------:R-:W-:-:S13]  /*06b0*/  ISETP.NE.OR P0, PT, R14, UR5, P0 ;  /* 0x000000050e007c0c */ /* 0x000fda0008705670 */
[----:B-----5:R-:W4:Y:S01]  /*06c0*/  @!P0 LDC.64 R4, c[0x0][0x3b8] ;  /* 0x0000ee00ff048b82 */ /* 0x020f220000000a00 */
[C---:B------:R-:W-:Y:S01]  /*06d0*/  @!P0 IADD3 R21, PT, PT, R6.reuse, 0x1, RZ ;  /* 0x0000000106158810 */ /* 0x040fe20007ffe0ff */
[----:B---3--:R-:W-:Y:S01]  /*06e0*/  @!P0 IMAD.U32 R11, RZ, RZ, UR11 ;  /* 0x0000000bff0b8e24 */ /* 0x008fe2000f8e00ff */
[----:B------:R-:W-:Y:S01]  /*06f0*/  @!P0 MOV R10, UR10 ;  /* 0x0000000a000a8c02 */ /* 0x000fe20008000f00 */
[----:B--2---:R-:W-:-:S04]  /*0700*/  @!P0 VIADD R9, R6, 0xffffffff ;  /* 0xffffffff06098836 */ /* 0x004fc80000000000 */
[----:B------:R-:W-:-:S05]  /*0710*/  @!P0 IMAD.WIDE R24, R23, 0x8, R10 ;  /* 0x0000000817188825 */ /* 0x000fca00078e020a */
[----:B------:R2:W5:Y:S01]  /*0720*/  @!P0 LDG.E.64 R14, desc[UR8][R24.64] ;  /* 0x00000008180e8981 */ /* 0x000562000c1e1b00 */
[----:B------:R-:W-:-:S03]  /*0730*/  @!P0 IMAD.WIDE R26, R3, 0x8, R24 ;  /* 0x00000008031a8825 */ /* 0x000fc600078e0218 */
[----:B0-----:R2:W5:Y:S04]  /*0740*/  @!P0 LDG.E.64 R16, desc[UR8][R24.64+0x8] ;  /* 0x0000080818108981 */ /* 0x001568000c1e1b00 */
[----:B------:R2:W5:Y:S01]  /*0750*/  @!P0 LDG.E.64 R18, desc[UR8][R26.64+0x8] ;  /* 0x000008081a128981 */ /* 0x000562000c1e1b00 */
[----:B----4-:R-:W-:-:S03]  /*0760*/  @!P0 IMAD.WIDE.U32 R12, R6, 0x8, R4 ;  /* 0x00000008060c8825 */ /* 0x010fc600078e0004 */
[----:B------:R2:W5:Y:S01]  /*0770*/  @!P0 LDG.E.64 R6, desc[UR8][R26.64+-0x8] ;  /* 0xfffff8081a068981 */ /* 0x000562000c1e1b00 */
[----:B------:R-:W-:-:S03]  /*0780*/  @!P0 IMAD.WIDE.U32 R20, R21, 0x8, R4 ;  /* 0x0000000815148825 */ /* 0x000fc600078e0004 */
[----:B------:R-:W5:Y:S01]  /*0790*/  @!P0 LDG.E.64 R12, desc[UR8][R12.64] ;  /* 0x000000080c0c8981 */ /* 0x000f62000c1e1b00 */
[----:B------:R-:W-:-:S03]  /*07a0*/  @!P0 IMAD.WIDE.U32 R4, R9, 0x8, R4 ;  /* 0x0000000809048825 */ /* 0x000fc600078e0004 */
[----:B------:R2:W5:Y:S04]  /*07b0*/  @!P0 LDG.E.64 R8, desc[UR8][R24.64+-0x8] ;  /* 0xfffff80818088981 */ /* 0x000568000c1e1b00 */
[----:B------:R-:W5:Y:S04]  /*07c0*/  @!P0 LDG.E.64 R20, desc[UR8][R20.64] ;  /* 0x0000000814148981 */ /* 0x000f68000c1e1b00 */
[----:B------:R-:W5:Y:S01]  /*07d0*/  @!P0 LDG.E.64 R4, desc[UR8][R4.64] ;  /* 0x0000000804048981 */ /* 0x000f62000c1e1b00 */
[----:B------:R-:W-:Y:S01]  /*07e0*/  @P0 MOV R10, UR10 ;  /* 0x0000000a000a0c02 */ /* 0x000fe20008000f00 */
[----:B------:R-:W-:Y:S01]  /*07f0*/  @P0 IMAD.U32 R11, RZ, RZ, UR11 ;  /* 0x0000000bff0b0e24 */ /* 0x000fe2000f8e00ff */
[----:B------:R-:W-:-:S03]  /*0800*/  @P0 IADD3 R29, PT, PT, R3, R2, RZ ;  /* 0x00000002031d0210 */ /* 0x000fc60007ffe0ff */
[----:B------:R-:W-:-:S04]  /*0810*/  @P0 IMAD.WIDE R22, R23, 0x8, R10 ;  /* 0x0000000817160825 */ /* 0x000fc800078e020a */
[----:B------:R-:W-:-:S04]  /*0820*/  @P0 IMAD.WIDE R28, R29, 0x8, R10 ;  /* 0x000000081d1c0825 */ /* 0x000fc800078e020a */
[----:B------:R-:W-:Y:S01]  /*0830*/  @P0 IMAD.WIDE R26, R3, 0x8, R22 ;  /* 0x00000008031a0825 */ /* 0x000fe200078e0216 */
[----:B------:R2:W5:Y:S04]  /*0840*/  @P0 LDG.E.64 R14, desc[UR8][R22.64] ;  /* 0x00000008160e0981 */ /* 0x000568000c1e1b00 */
[----:B------:R2:W5:Y:S04]  /*0850*/  @P0 LDG.E.64 R16, desc[UR8][R22.64+0x8] ;  /* 0x0000080816100981 */ /* 0x000568000c1e1b00 */
[----:B------:R2:W5:Y:S04]  /*0860*/  @P0 LDG.E.64 R18, desc[UR8][R26.64+0x8] ;  /* 0x000008081a120981 */ /* 0x000568000c1e1b00 */
[----:B------:R2:W5:Y:S04]  /*0870*/  @P0 LDG.E.64 R6, desc[UR8][R26.64+-0x8] ;  /* 0xfffff8081a060981 */ /* 0x000568000c1e1b00 */
[----:B------:R2:W5:Y:S04]  /*0880*/  @P0 LDG.E.64 R12, desc[UR8][R28.64] ;  /* 0x000000081c0c0981 */ /* 0x000568000c1e1b00 */
[----:B------:R2:W5:Y:S04]  /*0890*/  @P0 LDG.E.64 R8, desc[UR8][R22.64+-0x8] ;  /* 0xfffff80816080981 */ /* 0x000568000c1e1b00 */
[----:B------:R2:W5:Y:S04]  /*08a0*/  @P0 LDG.E.64 R20, desc[UR8][R28.64+0x8] ;  /* 0x000008081c140981 */ /* 0x000568000c1e1b00 */
[----:B------:R2:W5:Y:S02]  /*08b0*/  @P0 LDG.E.64 R4, desc[UR8][R28.64+-0x8] ;  /* 0xfffff8081c040981 */ /* 0x000564000c1e1b00 */
.L_x_3:
[----:B------:R-:W-:Y:S05]  /*08c0*/  BSYNC.RECONVERGENT B0 ;  /* 0x0000000000007941 */ /* 0x000fea0003800200 */
.L_x_1:
[C---:B--23--:R-:W-:Y:S01]  /*08d0*/  IMAD.WIDE R22, R2.reuse, 0x8, R10 ;  /* 0x0000000802167825 */ /* 0x04cfe200078e020a */
[----:B------:R-:W0:Y:S05]  /*08e0*/  LDC.64 R24, c[0x0][0x390] ;  /* 0x0000e400ff187b82 */ /* 0x000e2a0000000a00 */
[----:B------:R-:W2:Y:S03]  /*08f0*/  LDG.E.64 R22, desc[UR8][R22.64] ;  /* 0x0000000816167981 */ /* 0x000ea6000c1e1b00 */
[----:B------:R-:W3:Y:S01]  /*0900*/  LDC.64 R10, c[0x0][0x3a0] ;  /* 0x0000e800ff0a7b82 */ /* 0x000ee20000000a00 */
[----:B0-----:R-:W-:-:S06]  /*0910*/  IMAD.WIDE R24, R2, 0x8, R24 ;  /* 0x0000000802187825 */ /* 0x001fcc00078e0218 */
[----:B------:R-:W4:Y:S01]  /*0920*/  LDG.E.64 R24, desc[UR8][R24.64] ;  /* 0x0000000818187981 */ /* 0x000f22000c1e1b00 */
[----:B------:R-:W-:Y:S01]  /*0930*/  IMAD.MOV.U32 R26, RZ, RZ, 0x1 ;  /* 0x00000001ff1a7424 */ /* 0x000fe200078e00ff */
[----:B---3--:R-:W-:Y:S01]  /*0940*/  DMUL R10, R10, R10 ;  /* 0x0000000a0a0a7228 */ /* 0x008fe20000000000 */
[----:B------:R-:W-:Y:S01]  /*0950*/  UMOV UR4, 0x9999999a ;  /* 0x9999999a00047882 */ /* 0x000fe20000000000 */
[----:B-----5:R-:W-:Y:S01]  /*0960*/  DADD R6, R6, R18 ;  /* 0x0000000006067229 */ /* 0x020fe20000000012 */
[----:B------:R-:W-:Y:S01]  /*0970*/  UMOV UR5, 0x3fb99999 ;  /* 0x3fb9999900057882 */ /* 0x000fe20000000000 */
[----:B------:R-:W-:Y:S01]  /*0980*/  DADD R20, R20, R4 ;  /* 0x0000000014147229 */ /* 0x000fe20000000004 */
[----:B------:R-:W-:Y:S01]  /*0990*/  BSSY.RECONVERGENT B0, `(.L_x_5) ;  /* 0x000001d000007945 */ /* 0x000fe20003800200 */
[----:B------:R-:W0:Y:S04]  /*09a0*/  MUFU.RCP64H R27, R11 ;  /* 0x0000000b001b7308 */ /* 0x000e280000001800 */
[----:B------:R-:W-:-:S02]  /*09b0*/  DADD R6, R6, R14 ;  /* 0x0000000006067229 */ /* 0x000fc4000000000e */
[----:B------:R-:W-:Y:S01]  /*09c0*/  DADD R16, R20, R16 ;  /* 0x0000000014107229 */ /* 0x000fe20000000010 */
[----:B------:R-:W3:Y:S05]  /*09d0*/  LDC.64 R14, c[0x0][0x3a8] ;  /* 0x0000ea00ff0e7b82 */ /* 0x000eea0000000a00 */
[----:B------:R-:W-:Y:S02]  /*09e0*/  DADD R6, R6, R12 ;  /* 0x0000000006067229 */ /* 0x000fe4000000000c */
[----:B------:R-:W-:Y:S02]  /*09f0*/  DADD R8, R16, R8 ;  /* 0x0000000010087229 */ /* 0x000fe40000000008 */
[----:B0-----:R-:W-:-:S06]  /*0a00*/  DFMA R4, -R10, R26, 1 ;  /* 0x3ff000000a04742b */ /* 0x001fcc000000011a */
[----:B------:R-:W-:Y:S02]  /*0a10*/  DFMA R8, R8, 0.25, R6 ;  /* 0x3fd000000808782b */ /* 0x000fe40000000006 */
[----:B------:R-:W-:Y:S02]  /*0a20*/  DFMA R4, R4, R4, R4 ;  /* 0x000000040404722b */ /* 0x000fe40000000004 */
[----:B---3--:R-:W-:-:S06]  /*0a30*/  DMUL R14, R14, R14 ;  /* 0x0000000e0e0e7228 */ /* 0x008fcc0000000000 */
[----:B------:R-:W-:Y:S02]  /*0a40*/  DFMA R4, R26, R4, R26 ;  /* 0x000000041a04722b */ /* 0x000fe4000000001a */
[----:B------:R-:W-:-:S06]  /*0a50*/  DMUL R14, R14, UR4 ;  /* 0x000000040e0e7c28 */ /* 0x000fcc0008000000 */
[----:B------:R-:W-:-:S08]  /*0a60*/  DFMA R6, -R10, R4, 1 ;  /* 0x3ff000000a06742b */ /* 0x000fd00000000104 */
[----:B------:R-:W-:Y:S02]  /*0a70*/  DFMA R4, R4, R6, R4 ;  /* 0x000000060404722b */ /* 0x000fe40000000004 */
[C---:B--2---:R-:W-:Y:S02]  /*0a80*/  DFMA R8, R22.reuse, -5, R8 ;  /* 0xc01400001608782b */ /* 0x044fe40000000008 */
[----:B------:R-:W-:-:S06]  /*0a90*/  DADD R16, R22, R22 ;  /* 0x0000000016107229 */ /* 0x000fcc0000000016 */
[----:B------:R-:W-:Y:S02]  /*0aa0*/  DMUL R6, R8, R4 ;  /* 0x0000000408067228 */ /* 0x000fe40000000000 */
[----:B------:R-:W-:-:S06]  /*0ab0*/  FSETP.GEU.AND P1, PT, |R9|, 6.5827683646048100446e-37, PT ;  /* 0x036000000900780b */ /* 0x000fcc0003f2e200 */
[----:B------:R-:W-:-:S08]  /*0ac0*/  DFMA R12, -R10, R6, R8 ;  /* 0x000000060a0c722b */ /* 0x000fd00000000108 */
[----:B------:R-:W-:Y:S02]  /*0ad0*/  DFMA R4, R4, R12, R6 ;  /* 0x0000000c0404722b */ /* 0x000fe40000000006 */
[----:B----4-:R-:W-:-:S08]  /*0ae0*/  DADD R16, R16, -R24 ;  /* 0x0000000010107229 */ /* 0x010fd00000000818 */
[----:B------:R-:W-:-:S05]  /*0af0*/  FFMA R3, RZ, R11, R5 ;  /* 0x0000000bff037223 */ /* 0x000fca0000000005 */
[----:B------:R-:W-:-:S13]  /*0b00*/  FSETP.GT.AND P0, PT, |R3|, 1.469367938527859385e-39, PT ;  /* 0x001000000300780b */ /* 0x000fda0003f04200 */
[----:B------:R-:W-:Y:S05]  /*0b10*/  @P0 BRA P1, `(.L_x_6) ;  /* 0x0000000000100947 */ /* 0x000fea0000800000 */
[----:B------:R-:W-:-:S07]  /*0b20*/  MOV R4, 0xb40 ;  /* 0x00000b4000047802 */ /* 0x000fce0000000f00 */
[----:B-1----:R-:W-:Y:S05]  /*0b30*/  CALL.REL.NOINC `($__internal_0_$__cuda_sm20_div_rn_f64_full) ;  /* 0x0000001800747944 */ /* 0x002fea0003c00000 */
[----:B------:R-:W-:Y:S01]  /*0b40*/  MOV R4, R18 ;  /* 0x0000001200047202 */ /* 0x000fe20000000f00 */
[----:B------:R-:W-:-:S07]  /*0b50*/  IMAD.MOV.U32 R5, RZ, RZ, R19 ;  /* 0x000000ffff057224 */ /* 0x000fce00078e0013 */
.L_x_6:
[----:B------:R-:W-:Y:S05]  /*0b60*/  BSYNC.RECONVERGENT B0 ;  /* 0x0000000000007941 */ /* 0x000fea0003800200 */
.L_x_5:
[----:B-1----:R-:W0:Y:S01]  /*0b70*/  F2F.F64.F32 R6, R0 ;  /* 0x0000000000067310 */ /* 0x002e220000201800 */
[----:B------:R-:W1:Y:S01]  /*0b80*/  LDC.64 R8, c[0x0][0x380] ;  /* 0x0000e000ff087b82 */ /* 0x000e620000000a00 */
[----:B0-----:R-:W-:-:S08]  /*0b90*/  DADD R6, R6, R4 ;  /* 0x0000000006067229 */ /* 0x001fd00000000004 */
[----:B------:R-:W-:Y:S01]  /*0ba0*/  DFMA R6, R14, R6, R16 ;  /* 0x000000060e06722b */ /* 0x000fe20000000010 */
[----:B-1----:R-:W-:-:S06]  /*0bb0*/  IMAD.WIDE R8, R2, 0x8, R8 ;  /* 0x0000000802087825 */ /* 0x002fcc00078e0208 */
[----:B------:R-:W-:Y:S01]  /*0bc0*/  STG.E.64 desc[UR8][R8.64], R6 ;  /* 0x0000000608007986 */ /* 0x000fe2000c101b08 */
[----:B------:R-:W-:Y:S05]  /*0bd0*/  EXIT ;  /* 0x000000000000794d */ /* 0x000fea0003800000 */
.L_x_32:
[----:B------:R-:W-:Y:S02]  /*0be0*/  LOP3.LUT P1, RZ, R15, R14, RZ, 0xfc, !PT ;  /* 0x0000000e0fff7212 */ /* 0x000fe4000782fcff */
[----:B------:R-:W-:-:S04]  /*0bf0*/  LOP3.LUT P0, RZ, R13, R12, RZ, 0xfc, !PT ;  /* 0x0000000c0dff7212 */ /* 0x000fc8000780fcff */
[----:B------:R-:W-:-:S13]  /*0c00*/  PLOP3.LUT P0, PT, P1, P0, PT, 0x80, 0x8 ;  /* 0x000000000008781c */ /* 0x000fda0000f01070 */
[----:B------:R-:W2:Y:S02]  /*0c10*/  @!P0 LDC.64 R10, c[0x0][0x380] ;  /* 0x0000e000ff0a8b82 */ /* 0x000ea40000000a00 */
[----:B--2---:R-:W-:-:S05]  /*0c20*/  @!P0 IMAD.WIDE R10, R2, 0x8, R10 ;  /* 0x00000008020a8825 */ /* 0x004fca00078e020a */
[----:B------:R2:W-:Y:S01]  /*0c30*/  @!P0 STG.E.64 desc[UR8][R10.64], RZ ;  /* 0x000000ff0a008986 */ /* 0x0005e2000c101b08 */
[----:B------:R-:W-:Y:S05]  /*0c40*/  @!P0 EXIT ;  /* 0x000000000000894d */ /* 0x000fea0003800000 */
[----:B------:R-:W-:Y:S01]  /*0c50*/  ISETP.NE.AND P0, PT, R14, UR5, PT ;  /* 0x000000050e007c0c */ /* 0x000fe2000bf05270 */
[----:B------:R-:W-:Y:S03]  /*0c60*/  BSSY.RECONVERGENT B0, `(.L_x_7) ;  /* 0x0000057000007945 */ /* 0x000fe60003800200 */
[----:B------:R-:W-:-:S04]  /*0c70*/  ISETP.NE.OR P0, PT, R15, UR6, P0 ;  /* 0x000000060f007c0c */ /* 0x000fc80008705670 */
[----:B------:R-:W-:-:S04]  /*0c80*/  ISETP.NE.OR P0, PT, R13, R8, P0 ;  /* 0x000000080d00720c */ /* 0x000fc80000705670 */
[----:B------:R-:W-:-:S13]  /*0c90*/  ISETP.NE.OR P0, PT, R12, UR4, P0 ;  /* 0x000000040c007c0c */ /* 0x000fda0008705670 */
[----:B------:R-:W-:Y:S05]  /*0ca0*/  @P0 BRA `(.L_x_8) ;  /* 0x0000000000580947 */ /* 0x000fea0003800000 */
[----:B------:R-:W2:Y:S01]  /*0cb0*/  LDCU.64 UR10, c[0x0][0x388] ;  /* 0x00007100ff0a77ac */ /* 0x000ea20008000a00 */
[----:B------:R-:W3:Y:S01]  /*0cc0*/  LDC.64 R20, c[0x0][0x3b8] ;  /* 0x0000ee00ff147b82 */ /* 0x000ee20000000a00 */
[----:B------:R-:W-:Y:S01]  /*0cd0*/  IMAD.IADD R23, R2, 0x1, -R3 ;  /* 0x0000000102177824 */ /* 0x000fe200078e0a03 */
[----:B------:R-:W-:Y:S02]  /*0ce0*/  IADD3 R15, PT, PT, R6, -0x1, RZ ;  /* 0xffffffff060f7810 */ /* 0x000fe40007ffe0ff */
[----:B0-----:R-:W-:-:S04]  /*0cf0*/  IADD3 R17, PT, PT, R7, -0x1, RZ ;  /* 0xffffffff07117810 */ /* 0x001fc80007ffe0ff */
[----:B------:R-:W0:Y:S01]  /*0d00*/  LDC.64 R8, c[0x0][0x3c0] ;  /* 0x0000f000ff087b82 */ /* 0x000e220000000a00 */
[----:B--2---:R-:W-:Y:S01]  /*0d10*/  MOV R10, UR10 ;  /* 0x0000000a000a7c02 */ /* 0x004fe20008000f00 */
[----:B------:R-:W-:-:S04]  /*0d20*/  IMAD.U32 R11, RZ, RZ, UR11 ;  /* 0x0000000bff0b7e24 */ /* 0x000fc8000f8e00ff */
[----:B------:R-:W-:-:S04]  /*0d30*/  IMAD.WIDE R22, R23, 0x8, R10 ;  /* 0x0000000817167825 */ /* 0x000fc800078e020a */
[----:B---3--:R-:W-:-:S04]  /*0d40*/  IMAD.WIDE.U32 R12, R6, 0x8, R20 ;  /* 0x00000008060c7825 */ /* 0x008fc800078e0014 */
[----:B------:R-:W-:Y:S02]  /*0d50*/  IMAD.WIDE.U32 R20, R15, 0x8, R20 ;  /* 0x000000080f147825 */ /* 0x000fe400078e0014 */
[----:B------:R-:W5:Y:S02]  /*0d60*/  LDG.E.64 R12, desc[UR8][R12.64] ;  /* 0x000000080c0c7981 */ /* 0x000f64000c1e1b00 */
[--C-:B0-----:R-:W-:Y:S02]  /*0d70*/  IMAD.WIDE.U32 R18, R7, 0x8, R8.reuse ;  /* 0x0000000807127825 */ /* 0x101fe400078e0008 */
[----:B------:R-:W5:Y:S02]  /*0d80*/  LDG.E.64 R20, desc[UR8][R20.64] ;  /* 0x0000000814147981 */ /* 0x000f64000c1e1b00 */
[----:B------:R-:W-:Y:S02]  /*0d90*/  IMAD.WIDE.U32 R16, R17, 0x8, R8 ;  /* 0x0000000811107825 */ /* 0x000fe400078e0008 */
[----:B------:R-:W5:Y:S02]  /*0da0*/  LDG.E.64 R18, desc[UR8][R18.64] ;  /* 0x0000000812127981 */ /* 0x000f64000c1e1b00 */
[----:B------:R-:W-:-:S02]  /*0db0*/  IMAD.WIDE R6, R3, 0x8, R22 ;  /* 0x0000000803067825 */ /* 0x000fc400078e0216 */
[----:B------:R-:W5:Y:S04]  /*0dc0*/  LDG.E.64 R16, desc[UR8][R16.64] ;  /* 0x0000000810107981 */ /* 0x000f68000c1e1b00 */
[----:B------:R3:W5:Y:S04]  /*0dd0*/  LDG.E.64 R14, desc[UR8][R22.64] ;  /* 0x00000008160e7981 */ /* 0x000768000c1e1b00 */
[----:B------:R3:W5:Y:S04]  /*0de0*/  LDG.E.64 R8, desc[UR8][R22.64+-0x8] ;  /* 0xfffff80816087981 */ /* 0x000768000c1e1b00 */
[----:B------:R-:W5:Y:S01]  /*0df0*/  LDG.E.64 R6, desc[UR8][R6.64+-0x8] ;  /* 0xfffff80806067981 */ /* 0x000f62000c1e1b00 */
[----:B------:R-:W-:Y:S05]  /*0e00*/  BRA `(.L_x_9) ;  /* 0x0000000000f07947 */ /* 0x000fea0003800000 */
.L_x_8:
[----:B------:R-:W-:-:S04]  /*0e10*/  ISETP.NE.AND P0, PT, R13, R8, PT ;  /* 0x000000080d00720c */ /* 0x000fc80003f05270 */
[----:B------:R-:W-:-:S13]  /*0e20*/  ISETP.NE.OR P0, PT, R12, UR4, P0 ;  /* 0x000000040c007c0c */ /* 0x000fda0008705670 */
[----:B------:R-:W-:Y:S05]  /*0e30*/  @P0 BRA `(.L_x_10) ;  /* 0x0000000000540947 */ /* 0x000fea0003800000 */
[----:B------:R-:W2:Y:S01]  /*0e40*/  LDCU.64 UR10, c[0x0][0x388] ;  /* 0x00007100ff0a77ac */ /* 0x000ea20008000a00 */
[----:B-----5:R-:W3:Y:S01]  /*0e50*/  LDC.64 R4, c[0x0][0x3c0] ;  /* 0x0000f000ff047b82 */ /* 0x020ee20000000a00 */
[----:B------:R-:W-:Y:S01]  /*0e60*/  IADD3 R23, PT, PT, -R3, R2, RZ ;  /* 0x0000000203177210 */ /* 0x000fe20007ffe1ff */
[----:B0-----:R-:W-:Y:S02]  /*0e70*/  VIADD R17, R7, 0xffffffff ;  /* 0xffffffff07117836 */ /* 0x001fe40000000000 */
[----:B------:R-:W-:Y:S01]  /*0e80*/  IMAD.IADD R25, R3, 0x1, R2 ;  /* 0x0000000103197824 */ /* 0x000fe200078e0202 */
[----:B--2---:R-:W-:Y:S01]  /*0e90*/  MOV R11, UR11 ;  /* 0x0000000b000b7c02 */ /* 0x004fe20008000f00 */
[----:B------:R-:W-:-:S04]  /*0ea0*/  IMAD.U32 R10, RZ, RZ, UR10 ;  /* 0x0000000aff0a7e24 */ /* 0x000fc8000f8e00ff */
[----:B------:R-:W-:-:S04]  /*0eb0*/  IMAD.WIDE R22, R23, 0x8, R10 ;  /* 0x0000000817167825 */ /* 0x000fc800078e020a */
[--C-:B---3--:R-:W-:Y:S01]  /*0ec0*/  IMAD.WIDE.U32 R26, R7, 0x8, R4.reuse ;  /* 0x00000008071a7825 */ /* 0x108fe200078e0004 */
[----:B------:R0:W5:Y:S03]  /*0ed0*/  LDG.E.64 R14, desc[UR8][R22.64] ;  /* 0x00000008160e7981 */ /* 0x000166000c1e1b00 */
[----:B------:R-:W-:Y:S01]  /*0ee0*/  IMAD.WIDE.U32 R16, R17, 0x8, R4 ;  /* 0x0000000811107825 */ /* 0x000fe200078e0004 */
[----:B------:R0:W5:Y:S03]  /*0ef0*/  LDG.E.64 R18, desc[UR8][R26.64] ;  /* 0x000000081a127981 */ /* 0x000166000c1e1b00 */
[----:B------:R-:W-:Y:S01]  /*0f00*/  IMAD.WIDE R6, R3, 0x8, R22 ;  /* 0x0000000803067825 */ /* 0x000fe200078e0216 */
[----:B------:R0:W5:Y:S03]  /*0f10*/  LDG.E.64 R4, desc[UR8][R26.64+0x8] ;  /* 0x000008081a047981 */ /* 0x000166000c1e1b00 */
[----:B------:R-:W-:Y:S01]  /*0f20*/  IMAD.WIDE R24, R25, 0x8, R10 ;  /* 0x0000000819187825 */ /* 0x000fe200078e020a */
[----:B------:R-:W5:Y:S04]  /*0f30*/  LDG.E.64 R16, desc[UR8][R16.64] ;  /* 0x0000000810107981 */ /* 0x000f68000c1e1b00 */
[----:B------:R0:W5:Y:S04]  /*0f40*/  LDG.E.64 R12, desc[UR8][R24.64] ;  /* 0x00000008180c7981 */ /* 0x000168000c1e1b00 */
[----:B------:R0:W5:Y:S04]  /*0f50*/  LDG.E.64 R20, desc[UR8][R24.64+-0x8] ;  /* 0xfffff80818147981 */ /* 0x000168000c1e1b00 */
[----:B------:R0:W5:Y:S04]  /*0f60*/  LDG.E.64 R8, desc[UR8][R22.64+-0x8] ;  /* 0xfffff80816087981 */ /* 0x000168000c1e1b00 */
[----:B------:R-:W5:Y:S01]  /*0f70*/  LDG.E.64 R6, desc[UR8][R6.64+-0x8] ;  /* 0xfffff80806067981 */ /* 0x000f62000c1e1b00 */
[----:B------:R-:W-:Y:S05]  /*0f80*/  BRA `(.L_x_9) ;  /* 0x0000000000907947 */ /* 0x000fea0003800000 */
.L_x_10:
[----:B------:R-:W-:Y:S01]  /*0f90*/  ISETP.NE.AND P0, PT, R15, UR6, PT ;  /* 0x000000060f007c0c */ /* 0x000fe2000bf05270 */
[----:B------:R-:W2:Y:S01]  /*0fa0*/  LDCU.64 UR10, c[0x0][0x388] ;  /* 0x00007100ff0a77ac */ /* 0x000ea20008000a00 */
[----:B------:R-:W-:Y:S02]  /*0fb0*/  IADD3 R23, PT, PT, -R3, R2, RZ ;  /* 0x0000000203177210 */ /* 0x000fe40007ffe1ff */
[----:B------:R-:W-:-:S13]  /*0fc0*/  ISETP.NE.OR P0, PT, R14, UR5, P0 ;  /* 0x000000050e007c0c */ /* 0x000fda0008705670 */
[----:B------:R-:W3:Y:S01]  /*0fd0*/  @!P0 LDC.64 R20, c[0x0][0x3b8] ;  /* 0x0000ee00ff148b82 */ /* 0x000ee20000000a00 */
[C---:B-----5:R-:W-:Y:S01]  /*0fe0*/  @!P0 VIADD R5, R6.reuse, 0x1 ;  /* 0x0000000106058836 */ /* 0x060fe20000000000 */
[----:B--2---:R-:W-:Y:S01]  /*0ff0*/  @!P0 MOV R11, UR11 ;  /* 0x0000000b000b8c02 */ /* 0x004fe20008000f00 */
[----:B------:R-:W-:Y:S01]  /*1000*/  @!P0 IMAD.U32 R10, RZ, RZ, UR10 ;  /* 0x0000000aff0a8e24 */ /* 0x000fe2000f8e00ff */
[----:B------:R-:W-:-:S03]  /*1010*/  @!P0 IADD3 R9, PT, PT, R6, -0x1, RZ ;  /* 0xffffffff06098810 */ /* 0x000fc60007ffe0ff */
[----:B------:R-:W-:-:S05]  /*1020*/  @!P0 IMAD.WIDE R24, R23, 0x8, R10 ;  /* 0x0000000817188825 */ /* 0x000fca00078e020a */
[----:B------:R2:W5:Y:S01]  /*1030*/  @!P0 LDG.E.64 R14, desc[UR8][R24.64] ;  /* 0x00000008180e8981 */ /* 0x000562000c1e1b00 */
[----:B------:R-:W-:-:S03]  /*1040*/  @!P0 IMAD.WIDE R26, R3, 0x8, R24 ;  /* 0x00000008031a8825 */ /* 0x000fc600078e0218 */
[----:B0-----:R2:W5:Y:S04]  /*1050*/  @!P0 LDG.E.64 R16, desc[UR8][R24.64+0x8] ;  /* 0x0000080818108981 */ /* 0x001568000c1e1b00 */
[----:B------:R2:W5:Y:S01]  /*1060*/  @!P0 LDG.E.64 R18, desc[UR8][R26.64+0x8] ;  /* 0x000008081a128981 */ /* 0x000562000c1e1b00 */
[----:B---3--:R-:W-:-:S03]  /*1070*/  @!P0 IMAD.WIDE.U32 R12, R6, 0x8, R20 ;  /* 0x00000008060c8825 */ /* 0x008fc600078e0014 */
        /* <DEDUP_REMOVED lines=8> */
[----:B------:R-:W-:-:S02]  /*1100*/  @P0 IMAD.U32 R10, RZ, RZ, UR10 ;  /* 0x0000000aff0a0e24 */ /* 0x000fc4000f8e00ff */
[----:B------:R-:W-:Y:S02]  /*1110*/  @P0 IMAD.IADD R29, R3, 0x1, R2 ;  /* 0x00000001031d0824 */ /* 0x000fe400078e0202 */
        /* <DEDUP_REMOVED lines=11> */
.L_x_9:
[----:B------:R-:W-:Y:S05]  /*11d0*/  BSYNC.RECONVERGENT B0 ;  /* 0x0000000000007941 */ /* 0x000fea0003800200 */
.L_x_7:
[C---:B0-23--:R-:W-:Y:S02]  /*11e0*/  IMAD.WIDE R22, R2.reuse, 0x8, R10 ;  /* 0x0000000802167825 */ /* 0x04dfe400078e020a */
[----:B------:R-:W0:Y:S04]  /*11f0*/  LDC.64 R10, c[0x0][0x390] ;  /* 0x0000e400ff0a7b82 */ /* 0x000e280000000a00 */
[----:B------:R-:W2:Y:S01]  /*1200*/  LDG.E.64 R22, desc[UR8][R22.64] ;  /* 0x0000000816167981 */ /* 0x000ea2000c1e1b00 */
[----:B0-----:R-:W-:-:S03]  /*1210*/  IMAD.WIDE R24, R2, 0x8, R10 ;  /* 0x0000000802187825 */ /* 0x001fc600078e020a */
[----:B------:R-:W0:Y:S03]  /*1220*/  LDC.64 R10, c[0x0][0x3a0] ;  /* 0x0000e800ff0a7b82 */ /* 0x000e260000000a00 */
[----:B------:R-:W3:Y:S01]  /*1230*/  LDG.E.64 R24, desc[UR8][R24.64] ;  /* 0x0000000818187981 */ /* 0x000ee2000c1e1b00 */
[----:B------:R-:W-:Y:S01]  /*1240*/  MOV R26, 0x1 ;  /* 0x00000001001a7802 */ /* 0x000fe20000000f00 */
[----:B-----5:R-:W-:Y:S01]  /*1250*/  DADD R6, R6, R18 ;  /* 0x0000000006067229 */ /* 0x020fe20000000012 */
[----:B------:R-:W-:Y:S01]  /*1260*/  UMOV UR4, 0x9999999a ;  /* 0x9999999a00047882 */ /* 0x000fe20000000000 */
[----:B------:R-:W-:Y:S01]  /*1270*/  DADD R20, R20, R4 ;  /* 0x0000000014147229 */ /* 0x000fe20000000004 */
[----:B------:R-:W-:Y:S01]  /*1280*/  UMOV UR5, 0x3fb99999 ;  /* 0x3fb9999900057882 */ /* 0x000fe20000000000 */
[----:B------:R-:W-:Y:S04]  /*1290*/  BSSY.RECONVERGENT B0, `(.L_x_11) ;  /* 0x000001e000007945 */ /* 0x000fe80003800200 */
[----:B------:R-:W-:-:S02]  /*12a0*/  DADD R6, R6, R14 ;  /* 0x0000000006067229 */ /* 0x000fc4000000000e */
[----:B------:R-:W-:-:S06]  /*12b0*/  DADD R16, R20, R16 ;  /* 0x0000000014107229 */ /* 0x000fcc0000000010 */
[----:B------:R-:W-:Y:S02]  /*12c0*/  DADD R6, R6, R12 ;  /* 0x0000000006067229 */ /* 0x000fe4000000000c */
[----:B0-----:R-:W-:Y:S01]  /*12d0*/  DMUL R10, R10, R10 ;  /* 0x0000000a0a0a7228 */ /* 0x001fe20000000000 */
[----:B------:R-:W0:Y:S01]  /*12e0*/  LDC.64 R12, c[0x0][0x3a8] ;  /* 0x0000ea00ff0c7b82 */ /* 0x000e220000000a00 */
[----:B------:R-:W-:-:S04]  /*12f0*/  DADD R8, R16, R8 ;  /* 0x0000000010087229 */ /* 0x000fc80000000008 */
[----:B------:R-:W4:Y:S04]  /*1300*/  MUFU.RCP64H R27, R11 ;  /* 0x0000000b001b7308 */ /* 0x000f280000001800 */
[----:B------:R-:W-:Y:S02]  /*1310*/  DFMA R8, R8, 0.25, R6 ;  /* 0x3fd000000808782b */ /* 0x000fe40000000006 */
[----:B----4-:R-:W-:-:S08]  /*1320*/  DFMA R4, -R10, R26, 1 ;  /* 0x3ff000000a04742b */ /* 0x010fd0000000011a */
[----:B------:R-:W-:-:S08]  /*1330*/  DFMA R4, R4, R4, R4 ;  /* 0x000000040404722b */ /* 0x000fd00000000004 */
[----:B------:R-:W-:-:S08]  /*1340*/  DFMA R4, R26, R4, R26 ;  /* 0x000000041a04722b */ /* 0x000fd0000000001a */
[----:B------:R-:W-:-:S08]  /*1350*/  DFMA R6, -R10, R4, 1 ;  /* 0x3ff000000a06742b */ /* 0x000fd00000000104 */
[----:B------:R-:W-:Y:S02]  /*1360*/  DFMA R14, R4, R6, R4 ;  /* 0x00000006040e722b */ /* 0x000fe40000000004 */
[C---:B--2---:R-:W-:Y:S02]  /*1370*/  DFMA R8, R22.reuse, -5, R8 ;  /* 0xc01400001608782b */ /* 0x044fe40000000008 */
[----:B------:R-:W-:-:S06]  /*1380*/  DADD R16, R22, R22 ;  /* 0x0000000016107229 */ /* 0x000fcc0000000016 */
[----:B------:R-:W-:Y:S02]  /*1390*/  DMUL R4, R8, R14 ;  /* 0x0000000e08047228 */ /* 0x000fe40000000000 */
[----:B------:R-:W-:-:S06]  /*13a0*/  FSETP.GEU.AND P1, PT, |R9|, 6.5827683646048100446e-37, PT ;  /* 0x036000000900780b */ /* 0x000fcc0003f2e200 */
[----:B------:R-:W-:-:S08]  /*13b0*/  DFMA R6, R4, -R10, R8 ;  /* 0x8000000a0406722b */ /* 0x000fd00000000008 */
[----:B------:R-:W-:Y:S02]  /*13c0*/  DFMA R4, R6, R14, R4 ;  /* 0x0000000e0604722b */ /* 0x000fe40000000004 */
[----:B0-----:R-:W-:Y:S02]  /*13d0*/  DMUL R14, R12, R12 ;  /* 0x0000000c0c0e7228 */ /* 0x001fe40000000000 */
[----:B---3--:R-:W-:-:S06]  /*13e0*/  DADD R16, R16, -R24 ;  /* 0x0000000010107229 */ /* 0x008fcc0000000818 */
[----:B------:R-:W-:Y:S01]  /*13f0*/  FFMA R3, RZ, R11, R5 ;  /* 0x0000000bff037223 */ /* 0x000fe20000000005 */
[----:B------:R-:W-:-:S04]  /*1400*/  DMUL R14, R14, UR4 ;  /* 0x000000040e0e7c28 */ /* 0x000fc80008000000 */
[----:B------:R-:W-:-:S13]  /*1410*/  FSETP.GT.AND P0, PT, |R3|, 1.469367938527859385e-39, PT ;  /* 0x001000000300780b */ /* 0x000fda0003f04200 */
[----:B------:R-:W-:Y:S05]  /*1420*/  @P0 BRA P1, `(.L_x_12) ;  /* 0x0000000000100947 */ /* 0x000fea0000800000 */
[----:B------:R-:W-:-:S07]  /*1430*/  MOV R4, 0x1450 ;  /* 0x0000145000047802 */ /* 0x000fce0000000f00 */
[----:B-1----:R-:W-:Y:S05]  /*1440*/  CALL.REL.NOINC `($__internal_0_$__cuda_sm20_div_rn_f64_full) ;  /* 0x0000001000307944 */ /* 0x002fea0003c00000 */
[----:B------:R-:W-:Y:S01]  /*1450*/  IMAD.MOV.U32 R4, RZ, RZ, R18 ;  /* 0x000000ffff047224 */ /* 0x000fe200078e0012 */
[----:B------:R-:W-:-:S07]  /*1460*/  MOV R5, R19 ;  /* 0x0000001300057202 */ /* 0x000fce0000000f00 */
.L_x_12:
[----:B------:R-:W-:Y:S05]  /*1470*/  BSYNC.RECONVERGENT B0 ;  /* 0x0000000000007941 */ /* 0x000fea0003800200 */
.L_x_11:
[----:B-1----:R-:W0:Y:S01]  /*1480*/  F2F.F64.F32 R6, R0 ;  /* 0x0000000000067310 */ /* 0x002e220000201800 */
[----:B------:R-:W1:Y:S01]  /*1490*/  LDC.64 R8, c[0x0][0x380] ;  /* 0x0000e000ff087b82 */ /* 0x000e620000000a00 */
[----:B0-----:R-:W-:-:S08]  /*14a0*/  DADD R4, R6, R4 ;  /* 0x0000000006047229 */ /* 0x001fd00000000004 */
[----:B------:R-:W-:Y:S01]  /*14b0*/  DFMA R4, R4, R14, R16 ;  /* 0x0000000e0404722b */ /* 0x000fe20000000010 */
[----:B-1----:R-:W-:-:S06]  /*14c0*/  IMAD.WIDE R8, R2, 0x8, R8 ;  /* 0x0000000802087825 */ /* 0x002fcc00078e0208 */
[----:B------:R-:W-:Y:S01]  /*14d0*/  STG.E.64 desc[UR8][R8.64], R4 ;  /* 0x0000000408007986 */ /* 0x000fe2000c101b08 */
[----:B------:R-:W-:Y:S05]  /*14e0*/  EXIT ;  /* 0x000000000000794d */ /* 0x000fea0003800000 */
.L_x_0:
[----:B------:R-:W-:-:S05]  /*14f0*/  IMAD.MOV.U32 R10, RZ, RZ, -0x2 ;  /* 0xfffffffeff0a7424 */ /* 0x000fca00078e00ff */
[----:B------:R-:W-:-:S04]  /*1500*/  VIADDMNMX.U32 R11, R11, R10, 0x2, PT ;  /* 0x000000020b0b7446 */ /* 0x000fc8000380000a */
[----:B------:R-:W-:-:S04]  /*1510*/  SHF.L.U32 R9, R11, 0x2, RZ ;  /* 0x000000020b097819 */ /* 0x000fc800000006ff */
[----:B------:R-:W2:Y:S02]  /*1520*/  LDC R10, c[0x2][R9+0xc] ;  /* 0x00800300090a7b82 */ /* 0x000ea40000000800 */
[----:B--2---:R-:W-:-:S04]  /*1530*/  SHF.R.S32.HI R11, RZ, 0x1f, R10 ;  /* 0x0000001fff0b7819 */ /* 0x004fc8000001140a */
.L_x_35:
[----:B------:R-:W-:Y:S05]  /*1540*/  BRX R10 -0x1550                                                  (*"BRANCH_TARGETS .L_x_36,.L_x_37,.L_x_34"*) ;  /* 0xffffffe80aac7949 */ /* 0x000fea000383ffff */
.L_x_37:
[----:B------:R-:W-:Y:S02]  /*1550*/  ISETP.NE.AND P0, PT, R13, R8, PT ;  /* 0x000000080d00720c */ /* 0x000fe40003f05270 */
[----:B------:R-:W-:Y:S02]  /*1560*/  ISETP.NE.AND P1, PT, R15, UR6, PT ;  /* 0x000000060f007c0c */ /* 0x000fe4000bf25270 */
[----:B------:R-:W-:Y:S02]  /*1570*/  ISETP.EQ.AND P0, PT, R12, UR4, !P0 ;  /* 0x000000040c007c0c */ /* 0x000fe4000c702270 */
[----:B------:R-:W-:-:S04]  /*1580*/  ISETP.EQ.AND P1, PT, R14, UR5, !P1 ;  /* 0x000000050e007c0c */ /* 0x000fc8000cf22270 */
[----:B------:R-:W-:-:S13]  /*1590*/  PLOP3.LUT P0, PT, P0, P1, PT, 0xf8, 0x8f ;  /* 0x00000000008f781c */ /* 0x000fda0000703f70 */
[----:B------:R-:W2:Y:S02]  /*15a0*/  @P0 LDC.64 R8, c[0x0][0x380] ;  /* 0x0000e000ff080b82 */ /* 0x000ea40000000a00 */
[----:B--2---:R-:W-:-:S05]  /*15b0*/  @P0 IMAD.WIDE R8, R2, 0x8, R8 ;  /* 0x0000000802080825 */ /* 0x004fca00078e0208 */
[----:B------:R2:W-:Y:S01]  /*15c0*/  @P0 STG.E.64 desc[UR8][R8.64], RZ ;  /* 0x000000ff08000986 */ /* 0x0005e2000c101b08 */
[----:B------:R-:W-:Y:S05]  /*15d0*/  @P0 EXIT ;  /* 0x000000000000094d */ /* 0x000fea0003800000 */
[----:B--2---:R-:W2:Y:S01]  /*15e0*/  LDC.64 R8, c[0x0][0x388] ;  /* 0x0000e200ff087b82 */ /* 0x004ea20000000a00 */
[----:B------:R-:W-:Y:S01]  /*15f0*/  LOP3.LUT R14, R15, R14, RZ, 0xfc, !PT ;  /* 0x0000000e0f0e7212 */ /* 0x000fe200078efcff */
[----:B------:R-:W-:Y:S03]  /*1600*/  BSSY.RECONVERGENT B0, `(.L_x_13) ;  /* 0x0000043000007945 */ /* 0x000fe60003800200 */
[----:B------:R-:W-:Y:S02]  /*1610*/  LOP3.LUT P0, RZ, R14, R12, R13, 0xfe, !PT ;  /* 0x0000000c0eff7212 */ /* 0x000fe4000780fe0d */
[----:B------:R-:W-:Y:S01]  /*1620*/  LOP3.LUT R12, R12, R13, RZ, 0xfc, !PT ;  /* 0x0000000d0c0c7212 */ /* 0x000fe200078efcff */
[----:B--2---:R-:W-:-:S10]  /*1630*/  IMAD.WIDE R20, R2, 0x8, R8 ;  /* 0x0000000802147825 */ /* 0x004fd400078e0208 */
[----:B------:R-:W-:Y:S05]  /*1640*/  @P0 BRA `(.L_x_14) ;  /* 0x00000000003c0947 */ /* 0x000fea0003800000 */
[----:B------:R-:W2:Y:S01]  /*1650*/  LDC.64 R8, c[0x0][0x3b8] ;  /* 0x0000ee00ff087b82 */ /* 0x000ea20000000a00 */
[----:B0-----:R-:W-:Y:S02]  /*1660*/  VIADD R17, R6, 0x1 ;  /* 0x0000000106117836 */ /* 0x001fe40000000000 */
[----:B------:R-:W-:-:S05]  /*1670*/  IMAD.WIDE R10, R3, 0x8, R20 ;  /* 0x00000008030a7825 */ /* 0x000fca00078e0214 */
[----:B------:R-:W0:Y:S01]  /*1680*/  LDC.64 R12, c[0x0][0x3c0] ;  /* 0x0000f000ff0c7b82 */ /* 0x000e220000000a00 */
[----:B--2---:R-:W-:-:S04]  /*1690*/  IMAD.WIDE.U32 R14, R6, 0x8, R8 ;  /* 0x00000008060e7825 */ /* 0x004fc800078e0008 */
[----:B------:R-:W-:Y:S02]  /*16a0*/  IMAD.WIDE.U32 R16, R17, 0x8, R8 ;  /* 0x0000000811107825 */ /* 0x000fe400078e0008 */
[----:B------:R2:W5:Y:S02]  /*16b0*/  LDG.E.64 R8, desc[UR8][R10.64] ;  /* 0x000000080a087981 */ /* 0x000564000c1e1b00 */
[----:B0-----:R-:W-:Y:S02]  /*16c0*/  IMAD.WIDE.U32 R22, R7, 0x8, R12 ;  /* 0x0000000807167825 */ /* 0x001fe400078e000c */
[----:B------:R2:W5:Y:S04]  /*16d0*/  LDG.E.64 R6, desc[UR8][R20.64+0x8] ;  /* 0x0000080814067981 */ /* 0x000568000c1e1b00 */
[----:B------:R2:W5:Y:S04]  /*16e0*/  LDG.E.64 R12, desc[UR8][R10.64+0x8] ;  /* 0x000008080a0c7981 */ /* 0x000568000c1e1b00 */
[----:B------:R-:W5:Y:S04]  /*16f0*/  LDG.E.64 R14, desc[UR8][R14.64] ;  /* 0x000000080e0e7981 */ /* 0x000f68000c1e1b00 */
[----:B------:R-:W5:Y:S04]  /*1700*/  LDG.E.64 R16, desc[UR8][R16.64] ;  /* 0x0000000810107981 */ /* 0x000f68000c1e1b00 */
[----:B------:R2:W5:Y:S04]  /*1710*/  LDG.E.64 R18, desc[UR8][R22.64] ;  /* 0x0000000816127981 */ /* 0x000568000c1e1b00 */
[----:B------:R2:W5:Y:S01]  /*1720*/  LDG.E.64 R24, desc[UR8][R22.64+0x8] ;  /* 0x0000080816187981 */ /* 0x000562000c1e1b00 */
[----:B------:R-:W-:Y:S05]  /*1730*/  BRA `(.L_x_15) ;  /* 0x0000000000bc7947 */ /* 0x000fea0003800000 */
.L_x_14:
[----:B------:R-:W-:-:S13]  /*1740*/  ISETP.NE.AND P0, PT, R12, RZ, PT ;  /* 0x000000ff0c00720c */ /* 0x000fda0003f05270 */
[----:B------:R-:W-:Y:S05]  /*1750*/  @P0 BRA `(.L_x_16) ;  /* 0x0000000000440947 */ /* 0x000fea0003800000 */
[----:B-----5:R-:W2:Y:S01]  /*1760*/  LDC.64 R4, c[0x0][0x3c0] ;  /* 0x0000f000ff047b82 */ /* 0x020ea20000000a00 */
[----:B------:R-:W-:Y:S01]  /*1770*/  IADD3 R23, PT, PT, -R3, R2, RZ ;  /* 0x0000000203177210 */ /* 0x000fe20007ffe1ff */
[----:B------:R-:W-:Y:S02]  /*1780*/  VIADD R13, R7, 0xffffffff ;  /* 0xffffffff070d7836 */ /* 0x000fe40000000000 */
[----:B------:R-:W-:-:S04]  /*1790*/  IMAD.WIDE R26, R3, 0x8, R20 ;  /* 0x00000008031a7825 */ /* 0x000fc800078e0214 */
[----:B------:R-:W-:Y:S02]  /*17a0*/  IMAD.WIDE R22, R23, 0x8, R8 ;  /* 0x0000000817167825 */ /* 0x000fe400078e0208 */
[----:B------:R3:W5:Y:S04]  /*17b0*/  LDG.E.64 R8, desc[UR8][R26.64] ;  /* 0x000000081a087981 */ /* 0x000768000c1e1b00 */
[----:B------:R3:W5:Y:S04]  /*17c0*/  LDG.E.64 R14, desc[UR8][R22.64] ;  /* 0x00000008160e7981 */ /* 0x000768000c1e1b00 */
[----:B0-----:R3:W5:Y:S01]  /*17d0*/  LDG.E.64 R16, desc[UR8][R22.64+0x8] ;  /* 0x0000080816107981 */ /* 0x001762000c1e1b00 */
[----:B--2---:R-:W-:-:S04]  /*17e0*/  IMAD.WIDE.U32 R10, R7, 0x8, R4 ;  /* 0x00000008070a7825 */ /* 0x004fc800078e0004 */
[----:B------:R-:W-:Y:S01]  /*17f0*/  IMAD.WIDE.U32 R4, R13, 0x8, R4 ;  /* 0x000000080d047825 */ /* 0x000fe200078e0004 */
[----:B------:R3:W5:Y:S03]  /*1800*/  LDG.E.64 R18, desc[UR8][R10.64] ;  /* 0x000000080a127981 */ /* 0x000766000c1e1b00 */
[----:B------:R-:W-:Y:S01]  /*1810*/  IMAD.WIDE R6, R3, 0x8, R22 ;  /* 0x0000000803067825 */ /* 0x000fe200078e0216 */
[----:B------:R3:W5:Y:S04]  /*1820*/  LDG.E.64 R12, desc[UR8][R26.64+0x8] ;  /* 0x000008081a0c7981 */ /* 0x000768000c1e1b00 */
[----:B------:R-:W5:Y:S04]  /*1830*/  LDG.E.64 R4, desc[UR8][R4.64] ;  /* 0x0000000804047981 */ /* 0x000f68000c1e1b00 */
[----:B------:R3:W5:Y:S04]  /*1840*/  LDG.E.64 R24, desc[UR8][R10.64+0x8] ;  /* 0x000008080a187981 */ /* 0x000768000c1e1b00 */
[----:B------:R-:W5:Y:S01]  /*1850*/  LDG.E.64 R6, desc[UR8][R6.64+0x8] ;  /* 0x0000080806067981 */ /* 0x000f62000c1e1b00 */
[----:B------:R-:W-:Y:S05]  /*1860*/  BRA `(.L_x_15) ;  /* 0x0000000000707947 */ /* 0x000fea0003800000 */
.L_x_16:
[----:B------:R-:W-:-:S13]  /*1870*/  ISETP.NE.AND P0, PT, R14, RZ, PT ;  /* 0x000000ff0e00720c */ /* 0x000fda0003f05270 */
[----:B-----5:R-:W2:Y:S01]  /*1880*/  @!P0 LDC.64 R4, c[0x0][0x3b8] ;  /* 0x0000ee00ff048b82 */ /* 0x020ea20000000a00 */
[C---:B0-----:R-:W-:Y:S01]  /*1890*/  @!P0 IADD3 R17, PT, PT, R6.reuse, 0x1, RZ ;  /* 0x0000000106118810 */ /* 0x041fe20007ffe0ff */
[C---:B------:R-:W-:Y:S01]  /*18a0*/  @!P0 VIADD R7, R6.reuse, 0xffffffff ;  /* 0xffffffff06078836 */ /* 0x040fe20000000000 */
[----:B------:R0:W5:Y:S01]  /*18b0*/  @!P0 LDG.E.64 R18, desc[UR8][R20.64+-0x8] ;  /* 0xfffff80814128981 */ /* 0x000162000c1e1b00 */
[----:B--2---:R-:W-:-:S04]  /*18c0*/  @!P0 IMAD.WIDE.U32 R14, R6, 0x8, R4 ;  /* 0x00000008060e8825 */ /* 0x004fc800078e0004 */
[--C-:B------:R-:W-:Y:S02]  /*18d0*/  @!P0 IMAD.WIDE.U32 R16, R17, 0x8, R4.reuse ;  /* 0x0000000811108825 */ /* 0x100fe400078e0004 */
[----:B------:R-:W5:Y:S02]  /*18e0*/  @!P0 LDG.E.64 R14, desc[UR8][R14.64] ;  /* 0x000000080e0e8981 */ /* 0x000f64000c1e1b00 */
[----:B------:R-:W-:Y:S02]  /*18f0*/  @!P0 IMAD.WIDE.U32 R4, R7, 0x8, R4 ;  /* 0x0000000807048825 */ /* 0x000fe400078e0004 */
[----:B------:R-:W5:Y:S04]  /*1900*/  @!P0 LDG.E.64 R16, desc[UR8][R16.64] ;  /* 0x0000000810108981 */ /* 0x000f68000c1e1b00 */
[----:B------:R-:W5:Y:S04]  /*1910*/  @!P0 LDG.E.64 R4, desc[UR8][R4.64] ;  /* 0x0000000804048981 */ /* 0x000f68000c1e1b00 */
[----:B------:R0:W5:Y:S01]  /*1920*/  @!P0 LDG.E.64 R6, desc[UR8][R20.64+0x8] ;  /* 0x0000080814068981 */ /* 0x000162000c1e1b00 */
[C---:B------:R-:W-:Y:S01]  /*1930*/  @P0 IADD3 R23, PT, PT, -R3.reuse, R2, RZ ;  /* 0x0000000203170210 */ /* 0x040fe20007ffe1ff */
[----:B------:R-:W-:-:S04]  /*1940*/  IMAD.WIDE R26, R3, 0x8, R20 ;  /* 0x00000008031a7825 */ /* 0x000fc800078e0214 */
[----:B------:R-:W-:Y:S01]  /*1950*/  @P0 IMAD.WIDE R22, R23, 0x8, R8 ;  /* 0x0000000817160825 */ /* 0x000fe200078e0208 */
[----:B------:R-:W2:Y:S04]  /*1960*/  LDG.E.64 R10, desc[UR8][R26.64] ;  /* 0x000000081a0a7981 */ /* 0x000ea8000c1e1b00 */
[----:B------:R0:W5:Y:S01]  /*1970*/  LDG.E.64 R12, desc[UR8][R26.64+0x8] ;  /* 0x000008081a0c7981 */ /* 0x000162000c1e1b00 */
[----:B------:R-:W-:-:S03]  /*1980*/  @P0 IMAD.WIDE R28, R3, 0x8, R22 ;  /* 0x00000008031c0825 */ /* 0x000fc600078e0216 */
[----:B------:R0:W5:Y:S04]  /*1990*/  LDG.E.64 R24, desc[UR8][R26.64+-0x8] ;  /* 0xfffff8081a187981 */ /* 0x000168000c1e1b00 */
[----:B------:R0:W5:Y:S04]  /*19a0*/  @P0 LDG.E.64 R18, desc[UR8][R28.64+-0x8] ;  /* 0xfffff8081c120981 */ /* 0x000168000c1e1b00 */
[----:B------:R0:W5:Y:S04]  /*19b0*/  @P0 LDG.E.64 R14, desc[UR8][R22.64] ;  /* 0x00000008160e0981 */ /* 0x000168000c1e1b00 */
[----:B------:R0:W5:Y:S04]  /*19c0*/  @P0 LDG.E.64 R16, desc[UR8][R22.64+0x8] ;  /* 0x0000080816100981 */ /* 0x000168000c1e1b00 */
[----:B------:R0:W5:Y:S04]  /*19d0*/  @P0 LDG.E.64 R4, desc[UR8][R22.64+-0x8] ;  /* 0xfffff80816040981 */ /* 0x000168000c1e1b00 */
[----:B------:R0:W5:Y:S01]  /*19e0*/  @P0 LDG.E.64 R6, desc[UR8][R28.64+0x8] ;  /* 0x000008081c060981 */ /* 0x000162000c1e1b00 */
[--C-:B--2---:R-:W-:Y:S01]  /*19f0*/  @!P0 IMAD.MOV.U32 R8, RZ, RZ, R10.reuse ;  /* 0x000000ffff088224 */ /* 0x104fe200078e000a */
[-C--:B------:R-:W-:Y:S01]  /*1a00*/  @!P0 MOV R9, R11.reuse ;  /* 0x0000000b00098202 */ /* 0x080fe20000000f00 */
[----:B------:R-:W-:Y:S01]  /*1a10*/  @P0 IMAD.MOV.U32 R8, RZ, RZ, R10 ;  /* 0x000000ffff080224 */ /* 0x000fe200078e000a */
[----:B0-----:R-:W-:-:S07]  /*1a20*/  @P0 MOV R9, R11 ;  /* 0x0000000b00090202 */ /* 0x001fce0000000f00 */
.L_x_15:
[----:B------:R-:W-:Y:S05]  /*1a30*/  BSYNC.RECONVERGENT B0 ;  /* 0x0000000000007941 */ /* 0x000fea0003800200 */
.L_x_13:
[----:B--2---:R-:W2:Y:S01]  /*1a40*/  LDG.E.64 R20, desc[UR8][R20.64] ;  /* 0x0000000814147981 */ /* 0x004ea2000c1e1b00 */
[----:B---3--:R-:W0:Y:S02]  /*1a50*/  LDC.64 R10, c[0x0][0x390] ;  /* 0x0000e400ff0a7b82 */ /* 0x008e240000000a00 */
[----:B0-----:R-:W-:-:S06]  /*1a60*/  IMAD.WIDE R22, R2, 0x8, R10 ;  /* 0x0000000802167825 */ /* 0x001fcc00078e020a */
[----:B------:R-:W0:Y:S01]  /*1a70*/  LDC.64 R10, c[0x0][0x3a0] ;  /* 0x0000e800ff0a7b82 */ /* 0x000e220000000a00 */
[----:B------:R-:W3:Y:S01]  /*1a80*/  LDG.E.64 R22, desc[UR8][R22.64] ;  /* 0x0000000816167981 */ /* 0x000ee2000c1e1b00 */
[----:B------:R-:W-:Y:S01]  /*1a90*/  IMAD.MOV.U32 R26, RZ, RZ, 0x1 ;  /* 0x00000001ff1a7424 */ /* 0x000fe200078e00ff */
        /* <DEDUP_REMOVED lines=8> */
[----:B0-----:R-:W-:Y:S02]  /*1b20*/  DMUL R10, R10, R10 ;  /* 0x0000000a0a0a7228 */ /* 0x001fe40000000000 */
[----:B------:R-:W-:-:S04]  /*1b30*/  DADD R6, R6, R8 ;  /* 0x0000000006067229 */ /* 0x000fc80000000008 */
[----:B------:R-:W0:Y:S04]  /*1b40*/  MUFU.RCP64H R27, R11 ;  /* 0x0000000b001b7308 */ /* 0x000e280000001800 */
[----:B------:R-:W-:Y:S02]  /*1b50*/  DFMA R6, R16, 0.25, R6 ;  /* 0x3fd000001006782b */ /* 0x000fe40000000006 */
[----:B0-----:R-:W-:-:S08]  /*1b60*/  DFMA R12, -R10, R26, 1 ;  /* 0x3ff000000a0c742b */ /* 0x001fd0000000011a */
[----:B------:R-:W-:-:S08]  /*1b70*/  DFMA R12, R12, R12, R12 ;  /* 0x0000000c0c0c722b */ /* 0x000fd0000000000c */
[----:B------:R-:W-:-:S08]  /*1b80*/  DFMA R12, R26, R12, R26 ;  /* 0x0000000c1a0c722b */ /* 0x000fd0000000001a */
[----:B------:R-:W-:-:S08]  /*1b90*/  DFMA R4, -R10, R12, 1 ;  /* 0x3ff000000a04742b */ /* 0x000fd0000000010c */
[----:B------:R-:W-:Y:S01]  /*1ba0*/  DFMA R14, R12, R4, R12 ;  /* 0x000000040c0e722b */ /* 0x000fe2000000000c */
[----:B------:R-:W0:Y:S01]  /*1bb0*/  LDC.64 R12, c[0x0][0x3a8] ;  /* 0x0000ea00ff0c7b82 */ /* 0x000e220000000a00 */
[C---:B--2---:R-:W-:Y:S02]  /*1bc0*/  DFMA R8, R20.reuse, -5, R6 ;  /* 0xc01400001408782b */ /* 0x044fe40000000006 */
[----:B------:R-:W-:-:S06]  /*1bd0*/  DADD R16, R20, R20 ;  /* 0x0000000014107229 */ /* 0x000fcc0000000014 */
[----:B------:R-:W-:Y:S02]  /*1be0*/  DMUL R4, R14, R8 ;  /* 0x000000080e047228 */ /* 0x000fe40000000000 */
[----:B------:R-:W-:-:S06]  /*1bf0*/  FSETP.GEU.AND P1, PT, |R9|, 6.5827683646048100446e-37, PT ;  /* 0x036000000900780b */ /* 0x000fcc0003f2e200 */
[----:B------:R-:W-:-:S08]  /*1c00*/  DFMA R6, -R10, R4, R8 ;  /* 0x000000040a06722b */ /* 0x000fd00000000108 */
        /* <DEDUP_REMOVED lines=9> */
[----:B------:R-:W-:Y:S01]  /*1ca0*/  MOV R4, R18 ;  /* 0x0000001200047202 */ /* 0x000fe20000000f00 */
[----:B------:R-:W-:-:S07]  /*1cb0*/  IMAD.MOV.U32 R5, RZ, RZ, R19 ;  /* 0x000000ffff057224 */ /* 0x000fce00078e0013 */
.L_x_18:
[----:B------:R-:W-:Y:S05]  /*1cc0*/  BSYNC.RECONVERGENT B0 ;  /* 0x0000000000007941 */ /* 0x000fea0003800200 */
.L_x_17:
[----:B-1----:R-:W0:Y:S01]  /*1cd0*/  F2F.F64.F32 R6, R0 ;  /* 0x0000000000067310 */ /* 0x002e220000201800 */
[----:B------:R-:W1:Y:S01]  /*1ce0*/  LDC.64 R8, c[0x0][0x380] ;  /* 0x0000e000ff087b82 */ /* 0x000e620000000a00 */
[----:B0-----:R-:W-:-:S08]  /*1cf0*/  DADD R4, R6, R4 ;  /* 0x0000000006047229 */ /* 0x001fd00000000004 */
[----:B------:R-:W-:Y:S01]  /*1d00*/  DFMA R4, R14, R4, R16 ;  /* 0x000000040e04722b */ /* 0x000fe20000000010 */
[----:B-1----:R-:W-:-:S06]  /*1d10*/  IMAD.WIDE R8, R2, 0x8, R8 ;  /* 0x0000000802087825 */ /* 0x002fcc00078e0208 */
[----:B------:R2:W-:Y:S04]  /*1d20*/  STG.E.64 desc[UR8][R8.64], R4 ;  /* 0x0000000408007986 */ /* 0x0005e8000c101b08 */
.L_x_34:
[----:B------:R-:W-:Y:S05]  /*1d30*/  EXIT ;  /* 0x000000000000794d */ /* 0x000fea0003800000 */
.L_x_36:
[----:B------:R-:W-:Y:S02]  /*1d40*/  ISETP.NE.AND P1, PT, R15, UR6, PT ;  /* 0x000000060f007c0c */ /* 0x000fe4000bf25270 */
[----:B------:R-:W-:Y:S02]  /*1d50*/  LOP3.LUT P0, RZ, R12, R13, RZ, 0xfc, !PT ;  /* 0x0000000d0cff7212 */ /* 0x000fe4000780fcff */
[----:B------:R-:W-:-:S04]  /*1d60*/  ISETP.NE.OR P1, PT, R14, UR5, P1 ;  /* 0x000000050e007c0c */ /* 0x000fc80008f25670 */
[----:B------:R-:W-:-:S13]  /*1d70*/  PLOP3.LUT P0, PT, P0, P1, PT, 0x80, 0x8 ;  /* 0x000000000008781c */ /* 0x000fda0000703070 */
[----:B------:R-:W2:Y:S02]  /*1d80*/  @!P0 LDC.64 R10, c[0x0][0x380] ;  /* 0x0000e000ff0a8b82 */ /* 0x000ea40000000a00 */
[----:B--2---:R-:W-:-:S05]  /*1d90*/  @!P0 IMAD.WIDE R10, R2, 0x8, R10 ;  /* 0x00000008020a8825 */ /* 0x004fca00078e020a */
[----:B------:R2:W-:Y:S01]  /*1da0*/  @!P0 STG.E.64 desc[UR8][R10.64], RZ ;  /* 0x000000ff0a008986 */ /* 0x0005e2000c101b08 */
[----:B------:R-:W-:Y:S05]  /*1db0*/  @!P0 EXIT ;  /* 0x000000000000894d */ /* 0x000fea0003800000 */
[----:B--2---:R-:W2:Y:S01]  /*1dc0*/  LDC.64 R10, c[0x0][0x388] ;  /* 0x0000e200ff0a7b82 */ /* 0x004ea20000000a00 */
[----:B------:R-:W-:Y:S01]  /*1dd0*/  LOP3.LUT P0, R14, R14, RZ, R15, 0xfa, !PT ;  /* 0x000000ff0e0e7212 */ /* 0x000fe2000780fa0f */
[----:B------:R-:W-:Y:S03]  /*1de0*/  BSSY.RECONVERGENT B0, `(.L_x_19) ;  /* 0x0000040000007945 */ /* 0x000fe60003800200 */
[----:B------:R-:W-:-:S04]  /*1df0*/  ISETP.NE.OR P0, PT, R12, UR4, P0 ;  /* 0x000000040c007c0c */ /* 0x000fc80008705670 */
[----:B------:R-:W-:Y:S01]  /*1e00*/  ISETP.NE.OR P0, PT, R13, R8, P0 ;  /* 0x000000080d00720c */ /* 0x000fe20000705670 */
[----:B--2---:R-:W-:-:S12]  /*1e10*/  IMAD.WIDE R20, R2, 0x8, R10 ;  /* 0x0000000802147825 */ /* 0x004fd800078e020a */
[----:B------:R-:W-:Y:S05]  /*1e20*/  @P0 BRA `(.L_x_20) ;  /* 0x00000000003c0947 */ /* 0x000fea0003800000 */
[----:B------:R-:W2:Y:S01]  /*1e30*/  LDC.64 R14, c[0x0][0x3b8] ;  /* 0x0000ee00ff0e7b82 */ /* 0x000ea20000000a00 */
[----:B0-----:R-:W-:Y:S01]  /*1e40*/  IADD3 R17, PT, PT, R6, -0x1, RZ ;  /* 0xffffffff06117810 */ /* 0x001fe20007ffe0ff */
[----:B------:R-:W-:-:S06]  /*1e50*/  IMAD.WIDE R8, R3, 0x8, R20 ;  /* 0x0000000803087825 */ /* 0x000fcc00078e0214 */
[----:B------:R-:W0:Y:S01]  /*1e60*/  LDC.64 R22, c[0x0][0x3c0] ;  /* 0x0000f000ff167b82 */ /* 0x000e220000000a00 */
[----:B------:R-:W5:Y:S01]  /*1e70*/  LDG.E.64 R8, desc[UR8][R8.64] ;  /* 0x0000000808087981 */ /* 0x000f62000c1e1b00 */
[----:B--2---:R-:W-:-:S04]  /*1e80*/  IMAD.WIDE.U32 R12, R6, 0x8, R14 ;  /* 0x00000008060c7825 */ /* 0x004fc800078e000e */
[----:B------:R-:W-:Y:S02]  /*1e90*/  IMAD.WIDE.U32 R14, R17, 0x8, R14 ;  /* 0x00000008110e7825 */ /* 0x000fe400078e000e */
[----:B------:R-:W5:Y:S02]  /*1ea0*/  LDG.E.64 R12, desc[UR8][R12.64] ;  /* 0x000000080c0c7981 */ /* 0x000f64000c1e1b00 */
[----:B0-----:R-:W-:Y:S02]  /*1eb0*/  IMAD.WIDE.U32 R22, R7, 0x8, R22 ;  /* 0x0000000807167825 */ /* 0x001fe400078e0016 */
[----:B------:R2:W5:Y:S04]  /*1ec0*/  LDG.E.64 R6, desc[UR8][R20.64+-0x8] ;  /* 0xfffff80814067981 */ /* 0x000568000c1e1b00 */
[----:B------:R-:W5:Y:S04]  /*1ed0*/  LDG.E.64 R14, desc[UR8][R14.64] ;  /* 0x000000080e0e7981 */ /* 0x000f68000c1e1b00 */
[----:B------:R2:W5:Y:S04]  /*1ee0*/  LDG.E.64 R16, desc[UR8][R22.64] ;  /* 0x0000000816107981 */ /* 0x000568000c1e1b00 */
[----:B------:R2:W5:Y:S01]  /*1ef0*/  LDG.E.64 R18, desc[UR8][R22.64+0x8] ;  /* 0x0000080816127981 */ /* 0x000562000c1e1b00 */
[----:B------:R-:W-:Y:S01]  /*1f00*/  IMAD.IADD R3, R3, 0x1, R2 ;  /* 0x0000000103037824 */ /* 0x000fe200078e0202 */
[----:B------:R-:W-:Y:S06]  /*1f10*/  BRA `(.L_x_21) ;  /* 0x0000000000b07947 */ /* 0x000fec0003800000 */
.L_x_20:
[----:B------:R-:W-:-:S04]  /*1f20*/  ISETP.NE.AND P0, PT, R13, R8, PT ;  /* 0x000000080d00720c */ /* 0x000fc80003f05270 */
[----:B------:R-:W-:-:S13]  /*1f30*/  ISETP.NE.OR P0, PT, R12, UR4, P0 ;  /* 0x000000040c007c0c */ /* 0x000fda0008705670 */
[----:B------:R-:W-:Y:S05]  /*1f40*/  @P0 BRA `(.L_x_22) ;  /* 0x0000000000440947 */ /* 0x000fea0003800000 */
[----:B-----5:R-:W2:Y:S01]  /*1f50*/  LDC.64 R4, c[0x0][0x3c0] ;  /* 0x0000f000ff047b82 */ /* 0x020ea20000000a00 */
[----:B------:R-:W-:Y:S01]  /*1f60*/  IADD3 R25, PT, PT, -R3, R2, RZ ;  /* 0x0000000203197210 */ /* 0x000fe20007ffe1ff */
[----:B------:R-:W-:Y:S02]  /*1f70*/  VIADD R13, R7, 0xffffffff ;  /* 0xffffffff070d7836 */ /* 0x000fe40000000000 */
[----:B------:R-:W-:-:S04]  /*1f80*/  IMAD.WIDE R8, R3, 0x8, R20 ;  /* 0x0000000803087825 */ /* 0x000fc800078e0214 */
[----:B------:R-:W-:Y:S02]  /*1f90*/  IMAD.WIDE R24, R25, 0x8, R10 ;  /* 0x0000000819187825 */ /* 0x000fe400078e020a */
[----:B------:R-:W5:Y:S04]  /*1fa0*/  LDG.E.64 R8, desc[UR8][R8.64] ;  /* 0x0000000808087981 */ /* 0x000f68000c1e1b00 */
[----:B------:R3:W5:Y:S01]  /*1fb0*/  LDG.E.64 R14, desc[UR8][R24.64+-0x8] ;  /* 0xfffff808180e7981 */ /* 0x000762000c1e1b00 */
[----:B--2---:R-:W-:-:S04]  /*1fc0*/  IMAD.WIDE.U32 R22, R7, 0x8, R4 ;  /* 0x0000000807167825 */ /* 0x004fc800078e0004 */
[----:B------:R-:W-:Y:S01]  /*1fd0*/  IMAD.WIDE.U32 R4, R13, 0x8, R4 ;  /* 0x000000080d047825 */ /* 0x000fe200078e0004 */
[----:B0-----:R3:W5:Y:S03]  /*1fe0*/  LDG.E.64 R16, desc[UR8][R22.64] ;  /* 0x0000000816107981 */ /* 0x001766000c1e1b00 */
[C---:B------:R-:W-:Y:S01]  /*1ff0*/  IMAD.WIDE R6, R3.reuse, 0x8, R24 ;  /* 0x0000000803067825 */ /* 0x040fe200078e0218 */
[----:B------:R3:W5:Y:S04]  /*2000*/  LDG.E.64 R12, desc[UR8][R24.64] ;  /* 0x00000008180c7981 */ /* 0x000768000c1e1b00 */
[----:B------:R-:W5:Y:S04]  /*2010*/  LDG.E.64 R4, desc[UR8][R4.64] ;  /* 0x0000000804047981 */ /* 0x000f68000c1e1b00 */
[----:B------:R3:W5:Y:S04]  /*2020*/  LDG.E.64 R18, desc[UR8][R22.64+0x8] ;  /* 0x0000080816127981 */ /* 0x000768000c1e1b00 */
[----:B------:R-:W5:Y:S01]  /*2030*/  LDG.E.64 R6, desc[UR8][R6.64+-0x8] ;  /* 0xfffff80806067981 */ /* 0x000f62000c1e1b00 */
[----:B------:R-:W-:Y:S01]  /*2040*/  IADD3 R3, PT, PT, R3, R2, RZ ;  /* 0x0000000203037210 */ /* 0x000fe20007ffe0ff */
[----:B------:R-:W-:Y:S06]  /*2050*/  BRA `(.L_x_21) ;  /* 0x0000000000607947 */ /* 0x000fec0003800000 */
.L_x_22:
[----:B------:R-:W-:-:S13]  /*2060*/  ISETP.NE.AND P0, PT, R14, RZ, PT ;  /* 0x000000ff0e00720c */ /* 0x000fda0003f05270 */
[----:B-----5:R-:W2:Y:S01]  /*2070*/  @!P0 LDC.64 R4, c[0x0][0x3b8] ;  /* 0x0000ee00ff048b82 */ /* 0x020ea20000000a00 */
[C---:B------:R-:W-:Y:S01]  /*2080*/  @!P0 IADD3 R15, PT, PT, R6.reuse, -0x1, RZ ;  /* 0xffffffff060f8810 */ /* 0x040fe20007ffe0ff */
[C---:B------:R-:W-:Y:S01]  /*2090*/  @!P0 VIADD R27, R6.reuse, 0x1 ;  /* 0x00000001061b8836 */ /* 0x040fe20000000000 */
[----:B0-----:R0:W5:Y:S01]  /*20a0*/  @!P0 LDG.E.64 R16, desc[UR8][R20.64+0x8] ;  /* 0x0000080814108981 */ /* 0x001162000c1e1b00 */
[----:B--2---:R-:W-:-:S03]  /*20b0*/  @!P0 IMAD.WIDE.U32 R12, R6, 0x8, R4 ;  /* 0x00000008060c8825 */ /* 0x004fc600078e0004 */
[----:B------:R0:W5:Y:S01]  /*20c0*/  @!P0 LDG.E.64 R6, desc[UR8][R20.64+-0x8] ;  /* 0xfffff80814068981 */ /* 0x000162000c1e1b00 */
[----:B------:R-:W-:-:S03]  /*20d0*/  @!P0 IMAD.WIDE.U32 R14, R15, 0x8, R4 ;  /* 0x000000080f0e8825 */ /* 0x000fc600078e0004 */
[----:B------:R-:W5:Y:S01]  /*20e0*/  @!P0 LDG.E.64 R12, desc[UR8][R12.64] ;  /* 0x000000080c0c8981 */ /* 0x000f62000c1e1b00 */
[----:B------:R-:W-:-:S03]  /*20f0*/  @!P0 IMAD.WIDE.U32 R26, R27, 0x8, R4 ;  /* 0x000000081b1a8825 */ /* 0x000fc600078e0004 */
[----:B------:R-:W5:Y:S04]  /*2100*/  @!P0 LDG.E.64 R14, desc[UR8][R14.64] ;  /* 0x000000080e0e8981 */ /* 0x000f68000c1e1b00 */
[----:B------:R0:W5:Y:S01]  /*2110*/  @!P0 LDG.E.64 R4, desc[UR8][R26.64] ;  /* 0x000000081a048981 */ /* 0x000162000c1e1b00 */
[----:B------:R-:W-:-:S04]  /*2120*/  @P0 IMAD.IADD R23, R2, 0x1, -R3 ;  /* 0x0000000102170824 */ /* 0x000fc800078e0a03 */
[----:B------:R-:W-:-:S04]  /*2130*/  @P0 IMAD.WIDE R22, R23, 0x8, R10 ;  /* 0x0000000817160825 */ /* 0x000fc800078e020a */
[----:B------:R-:W-:-:S04]  /*2140*/  IMAD.WIDE R24, R3, 0x8, R20 ;  /* 0x0000000803187825 */ /* 0x000fc800078e0214 */
[C---:B------:R-:W-:Y:S01]  /*2150*/  @P0 IMAD.WIDE R28, R3.reuse, 0x8, R22 ;  /* 0x00000008031c0825 */ /* 0x040fe200078e0216 */
[----:B------:R0:W5:Y:S04]  /*2160*/  LDG.E.64 R8, desc[UR8][R24.64] ;  /* 0x0000000818087981 */ /* 0x000168000c1e1b00 */
[----:B------:R0:W5:Y:S04]  /*2170*/  LDG.E.64 R18, desc[UR8][R24.64+0x8] ;  /* 0x0000080818127981 */ /* 0x000168000c1e1b00 */
[----:B------:R0:W5:Y:S04]  /*2180*/  @P0 LDG.E.64 R16, desc[UR8][R28.64+0x8] ;  /* 0x000008081c100981 */ /* 0x000168000c1e1b00 */
[----:B------:R0:W5:Y:S04]  /*2190*/  @P0 LDG.E.64 R6, desc[UR8][R28.64+-0x8] ;  /* 0xfffff8081c060981 */ /* 0x000168000c1e1b00 */
[----:B------:R0:W5:Y:S04]  /*21a0*/  @P0 LDG.E.64 R12, desc[UR8][R22.64] ;  /* 0x00000008160c0981 */ /* 0x000168000c1e1b00 */
[----:B------:R0:W5:Y:S04]  /*21b0*/  @P0 LDG.E.64 R14, desc[UR8][R22.64+-0x8] ;  /* 0xfffff808160e0981 */ /* 0x000168000c1e1b00 */
[----:B------:R0:W5:Y:S01]  /*21c0*/  @P0 LDG.E.64 R4, desc[UR8][R22.64+0x8] ;  /* 0x0000080816040981 */ /* 0x000162000c1e1b00 */
[----:B------:R-:W-:-:S07]  /*21d0*/  IADD3 R3, PT, PT, R3, R2, RZ ;  /* 0x0000000203037210 */ /* 0x000fce0007ffe0ff */
.L_x_21:
[----:B------:R-:W-:Y:S05]  /*21e0*/  BSYNC.RECONVERGENT B0 ;  /* 0x0000000000007941 */ /* 0x000fea0003800200 */
.L_x_19:
[----:B0--3--:R-:W-:Y:S01]  /*21f0*/  IMAD.WIDE R24, R3, 0x8, R10 ;  /* 0x0000000803187825 */ /* 0x009fe200078e020a */
[----:B--2---:R-:W2:Y:S01]  /*2200*/  LDG.E.64 R20, desc[UR8][R20.64] ;  /* 0x0000000814147981 */ /* 0x004ea2000c1e1b00 */
[----:B------:R-:W0:Y:S04]  /*2210*/  LDC.64 R10, c[0x0][0x390] ;  /* 0x0000e400ff0a7b82 */ /* 0x000e280000000a00 */
[----:B------:R-:W3:Y:S01]  /*2220*/  LDG.E.64 R24, desc[UR8][R24.64+-0x8] ;  /* 0xfffff80818187981 */ /* 0x000ee2000c1e1b00 */
[----:B0-----:R-:W-:-:S03]  /*2230*/  IMAD.WIDE R22, R2, 0x8, R10 ;  /* 0x0000000802167825 */ /* 0x001fc600078e020a */
[----:B------:R-:W0:Y:S03]  /*2240*/  LDC.64 R10, c[0x0][0x3a0] ;  /* 0x0000e800ff0a7b82 */ /* 0x000e260000000a00 */
[----:B------:R-:W4:Y:S01]  /*2250*/  LDG.E.64 R22, desc[UR8][R22.64] ;  /* 0x0000000816167981 */ /* 0x000f22000c1e1b00 */
[----:B------:R-:W-:Y:S01]  /*2260*/  IMAD.MOV.U32 R26, RZ, RZ, 0x1 ;  /* 0x00000001ff1a7424 */ /* 0x000fe200078e00ff */
[----:B0-----:R-:W-:-:S06]  /*2270*/  DMUL R10, R10, R10 ;  /* 0x0000000a0a0a7228 */ /* 0x001fcc0000000000 */
[----:B------:R-:W0:Y:S01]  /*2280*/  MUFU.RCP64H R27, R11 ;  /* 0x0000000b001b7308 */ /* 0x000e220000001800 */
[----:B-----5:R-:W-:-:S08]  /*2290*/  DADD R6, R6, R16 ;  /* 0x0000000006067229 */ /* 0x020fd00000000010 */
[----:B------:R-:W-:Y:S01]  /*22a0*/  DADD R6, R6, R12 ;  /* 0x0000000006067229 */ /* 0x000fe2000000000c */
[----:B------:R-:W1:Y:S01]  /*22b0*/  LDC.64 R12, c[0x0][0x3a8] ;  /* 0x0000ea00ff0c7b82 */ /* 0x000e620000000a00 */
[----:B0-----:R-:W-:-:S08]  /*22c0*/  DFMA R16, -R10, R26, 1 ;  /* 0x3ff000000a10742b */ /* 0x001fd0000000011a */
[----:B------:R-:W-:Y:S02]  /*22d0*/  DFMA R16, R16, R16, R16 ;  /* 0x000000101010722b */ /* 0x000fe40000000010 */
[----:B------:R-:W-:-:S06]  /*22e0*/  DADD R6, R6, R8 ;  /* 0x0000000006067229 */ /* 0x000fcc0000000008 */
[----:B------:R-:W-:Y:S01]  /*22f0*/  DFMA R16, R26, R16, R26 ;  /* 0x000000101a10722b */ /* 0x000fe2000000001a */
[----:B------:R-:W-:Y:S01]  /*2300*/  UMOV UR4, 0x9999999a ;  /* 0x9999999a00047882 */ /* 0x000fe20000000000 */
[----:B------:R-:W-:Y:S01]  /*2310*/  UMOV UR5, 0x3fb99999 ;  /* 0x3fb9999900057882 */ /* 0x000fe20000000000 */
[----:B------:R-:W-:Y:S01]  /*2320*/  BSSY.RECONVERGENT B0, `(.L_x_23) ;  /* 0x0000017000007945 */ /* 0x000fe20003800200 */
[----:B---3--:R-:W-:-:S08]  /*2330*/  DADD R18, R24, R18 ;  /* 0x0000000018127229 */ /* 0x008fd00000000012 */
[----:B------:R-:W-:-:S08]  /*2340*/  DADD R18, R18, R4 ;  /* 0x0000000012127229 */ /* 0x000fd00000000004 */
[----:B------:R-:W-:Y:S02]  /*2350*/  DADD R14, R18, R14 ;  /* 0x00000000120e7229 */ /* 0x000fe4000000000e */
[----:B------:R-:W-:-:S06]  /*2360*/  DFMA R4, -R10, R16, 1 ;  /* 0x3ff000000a04742b */ /* 0x000fcc0000000110 */
[----:B------:R-:W-:Y:S02]  /*2370*/  DFMA R6, R14, 0.25, R6 ;  /* 0x3fd000000e06782b */ /* 0x000fe40000000006 */
[----:B------:R-:W-:-:S06]  /*2380*/  DFMA R16, R16, R4, R16 ;  /* 0x000000041010722b */ /* 0x000fcc0000000010 */
[----:B--2---:R-:W-:-:S08]  /*2390*/  DFMA R8, R20, -5, R6 ;  /* 0xc01400001408782b */ /* 0x004fd00000000006 */
[----:B------:R-:W-:-:S08]  /*23a0*/  DMUL R4, R16, R8 ;  /* 0x0000000810047228 */ /* 0x000fd00000000000 */
[----:B------:R-:W-:-:S08]  /*23b0*/  DFMA R6, -R10, R4, R8 ;  /* 0x000000040a06722b */ /* 0x000fd00000000108 */
[----:B------:R-:W-:Y:S01]  /*23c0*/  DFMA R4, R16, R6, R4 ;  /* 0x000000061004722b */ /* 0x000fe20000000004 */
[----:B------:R-:W-:-:S09]  /*23d0*/  FSETP.GEU.AND P1, PT, |R9|, 6.5827683646048100446e-37, PT ;  /* 0x036000000900780b */ /* 0x000fd20003f2e200 */
[----:B------:R-:W-:Y:S01]  /*23e0*/  FFMA R3, RZ, R11, R5 ;  /* 0x0000000bff037223 */ /* 0x000fe20000000005 */
[----:B-1----:R-:W-:-:S04]  /*23f0*/  DMUL R14, R12, R12 ;  /* 0x0000000c0c0e7228 */ /* 0x002fc80000000000 */
[----:B------:R-:W-:Y:S01]  /*2400*/  FSETP.GT.AND P0, PT, |R3|, 1.469367938527859385e-39, PT ;  /* 0x001000000300780b */ /* 0x000fe20003f04200 */
[----:B------:R-:W-:-:S03]  /*2410*/  DADD R16, R20, R20 ;  /* 0x0000000014107229 */ /* 0x000fc60000000014 */
[----:B------:R-:W-:-:S05]  /*2420*/  DMUL R14, R14, UR4 ;  /* 0x000000040e0e7c28 */ /* 0x000fca0008000000 */
[----:B----4-:R-:W-:-:S04]  /*2430*/  DADD R16, R16, -R22 ;  /* 0x0000000010107229 */ /* 0x010fc80000000816 */
[----:B------:R-:W-:Y:S07]  /*2440*/  @P0 BRA P1, `(.L_x_24) ;  /* 0x0000000000100947 */ /* 0x000fee0000800000 */
[----:B------:R-:W-:-:S07]  /*2450*/  MOV R4, 0x2470 ;  /* 0x0000247000047802 */ /* 0x000fce0000000f00 */
[----:B------:R-:W-:Y:S05]  /*2460*/  CALL.REL.NOINC `($__internal_0_$__cuda_sm20_div_rn_f64_full) ;  /* 0x0000000000287944 */ /* 0x000fea0003c00000 */
[----:B------:R-:W-:Y:S01]  /*2470*/  MOV R4, R18 ;  /* 0x0000001200047202 */ /* 0x000fe20000000f00 */
[----:B------:R-:W-:-:S07]  /*2480*/  IMAD.MOV.U32 R5, RZ, RZ, R19 ;  /* 0x000000ffff057224 */ /* 0x000fce00078e0013 */
.L_x_24:
[----:B------:R-:W-:Y:S05]  /*2490*/  BSYNC.RECONVERGENT B0 ;  /* 0x0000000000007941 */ /* 0x000fea0003800200 */
.L_x_23:
[----:B------:R-:W0:Y:S01]  /*24a0*/  F2F.F64.F32 R6, R0 ;  /* 0x0000000000067310 */ /* 0x000e220000201800 */
[----:B------:R-:W1:Y:S01]  /*24b0*/  LDC.64 R8, c[0x0][0x380] ;  /* 0x0000e000ff087b82 */ /* 0x000e620000000a00 */
[----:B0-----:R-:W-:-:S08]  /*24c0*/  DADD R4, R6, R4 ;  /* 0x0000000006047229 */ /* 0x001fd00000000004 */
[----:B------:R-:W-:Y:S01]  /*24d0*/  DFMA R4, R14, R4, R16 ;  /* 0x000000040e04722b */ /* 0x000fe20000000010 */
[----:B-1----:R-:W-:-:S06]  /*24e0*/  IMAD.WIDE R8, R2, 0x8, R8 ;  /* 0x0000000802087825 */ /* 0x002fcc00078e0208 */
[----:B------:R-:W-:Y:S01]  /*24f0*/  STG.E.64 desc[UR8][R8.64], R4 ;  /* 0x0000000408007986 */ /* 0x000fe2000c101b08 */
[----:B------:R-:W-:Y:S05]  /*2500*/  EXIT ;  /* 0x000000000000794d */ /* 0x000fea0003800000 */
        .weak           $__internal_0_$__cuda_sm20_div_rn_f64_full
        .type           $__internal_0_$__cuda_sm20_div_rn_f64_full,@function
        .size           $__internal_0_$__cuda_sm20_div_rn_f64_full,(.L_x_39 - $__internal_0_$__cuda_sm20_div_rn_f64_full)
$__internal_0_$__cuda_sm20_div_rn_f64_full:
[C---:B------:R-:W-:Y:S01]  /*2510*/  FSETP.GEU.AND P0, PT, |R11|.reuse, 1.469367938527859385e-39, PT ;  /* 0x001000000b00780b */ /* 0x040fe20003f0e200 */
[----:B------:R-:W-:Y:S01]  /*2520*/  IMAD.MOV.U32 R18, RZ, RZ, 0x1 ;  /* 0x00000001ff127424 */ /* 0x000fe200078e00ff */
[----:B------:R-:W-:Y:S01]  /*2530*/  LOP3.LUT R12, R11, 0x800fffff, RZ, 0xc0, !PT ;  /* 0x800fffff0b0c7812 */ /* 0x000fe200078ec0ff */
[----:B------:R-:W-:Y:S01]  /*2540*/  BSSY.RECONVERGENT B1, `(.L_x_25) ;  /* 0x0000054000017945 */ /* 0x000fe20003800200 */
[C---:B------:R-:W-:Y:S02]  /*2550*/  FSETP.GEU.AND P2, PT, |R9|.reuse, 1.469367938527859385e-39, PT ;  /* 0x001000000900780b */ /* 0x040fe40003f4e200 */
[----:B------:R-:W-:Y:S02]  /*2560*/  LOP3.LUT R13, R12, 0x3ff00000, RZ, 0xfc, !PT ;  /* 0x3ff000000c0d7812 */ /* 0x000fe400078efcff */
[----:B------:R-:W-:Y:S02]  /*2570*/  MOV R12, R10 ;  /* 0x0000000a000c7202 */ /* 0x000fe40000000f00 */
[----:B------:R-:W-:-:S02]  /*2580*/  LOP3.LUT R3, R9, 0x7ff00000, RZ, 0xc0, !PT ;  /* 0x7ff0000009037812 */ /* 0x000fc400078ec0ff */
[----:B------:R-:W-:Y:S01]  /*2590*/  MOV R5, 0x1ca00000 ;  /* 0x1ca0000000057802 */ /* 0x000fe20000000f00 */
[----:B------:R-:W-:Y:S01]  /*25a0*/  @!P0 DMUL R12, R10, 8.98846567431157953865e+307 ;  /* 0x7fe000000a0c8828 */ /* 0x000fe20000000000 */
[C---:B------:R-:W-:Y:S01]  /*25b0*/  LOP3.LUT R25, R11.reuse, 0x7ff00000, RZ, 0xc0, !PT ;  /* 0x7ff000000b197812 */ /* 0x040fe200078ec0ff */
[----:B------:R-:W-:Y:S02]  /*25c0*/  IMAD.MOV.U32 R24, RZ, RZ, R3 ;  /* 0x000000ffff187224 */ /* 0x000fe400078e0003 */
[----:B------:R-:W-:Y:S02]  /*25d0*/  @!P2 LOP3.LUT R6, R11, 0x7ff00000, RZ, 0xc0, !PT ;  /* 0x7ff000000b06a812 */ /* 0x000fe400078ec0ff */
[----:B------:R-:W0:Y:S01]  /*25e0*/  MUFU.RCP64H R19, R13 ;  /* 0x0000000d00137308 */ /* 0x000e220000001800 */
[C---:B------:R-:W-:Y:S02]  /*25f0*/  ISETP.GE.U32.AND P1, PT, R3.reuse, R25, PT ;  /* 0x000000190300720c */ /* 0x040fe40003f26070 */
[----:B------:R-:W-:-:S02]  /*2600*/  @!P2 ISETP.GE.U32.AND P3, PT, R3, R6, PT ;  /* 0x000000060300a20c */ /* 0x000fc40003f66070 */
[----:B------:R-:W-:Y:S02]  /*2610*/  SEL R7, R5, 0x63400000, !P1 ;  /* 0x6340000005077807 */ /* 0x000fe40004800000 */
[----:B------:R-:W-:Y:S02]  /*2620*/  @!P2 MOV R22, RZ ;  /* 0x000000ff0016a202 */ /* 0x000fe40000000f00 */
[----:B------:R-:W-:Y:S02]  /*2630*/  LOP3.LUT R7, R7, 0x800fffff, R9, 0xf8, !PT ;  /* 0x800fffff07077812 */ /* 0x000fe400078ef809 */
[----:B------:R-:W-:Y:S01]  /*2640*/  @!P0 LOP3.LUT R25, R13, 0x7ff00000, RZ, 0xc0, !PT ;  /* 0x7ff000000d198812 */ /* 0x000fe200078ec0ff */
[----:B0-----:R-:W-:-:S08]  /*2650*/  DFMA R20, R18, -R12, 1 ;  /* 0x3ff000001214742b */ /* 0x001fd0000000080c */
[----:B------:R-:W-:-:S08]  /*2660*/  DFMA R20, R20, R20, R20 ;  /* 0x000000141414722b */ /* 0x000fd00000000014 */
[----:B------:R-:W-:Y:S01]  /*2670*/  DFMA R20, R18, R20, R18 ;  /* 0x000000141214722b */ /* 0x000fe20000000012 */
[----:B------:R-:W-:-:S04]  /*2680*/  @!P2 SEL R19, R5, 0x63400000, !P3 ;  /* 0x634000000513a807 */ /* 0x000fc80005800000 */
[----:B------:R-:W-:-:S03]  /*2690*/  @!P2 LOP3.LUT R6, R19, 0x80000000, R9, 0xf8, !PT ;  /* 0x800000001306a812 */ /* 0x000fc600078ef809 */
[----:B------:R-:W-:Y:S01]  /*26a0*/  DFMA R18, R20, -R12, 1 ;  /* 0x3ff000001412742b */ /* 0x000fe2000000080c */
[----:B------:R-:W-:Y:S01]  /*26b0*/  @!P2 LOP3.LUT R23, R6, 0x100000, RZ, 0xfc, !PT ;  /* 0x001000000617a812 */ /* 0x000fe200078efcff */
[----:B------:R-:W-:-:S06]  /*26c0*/  IMAD.MOV.U32 R6, RZ, RZ, R8 ;  /* 0x000000ffff067224 */ /* 0x000fcc00078e0008 */
[----:B------:R-:W-:Y:S02]  /*26d0*/  DFMA R18, R20, R18, R20 ;  /* 0x000000121412722b */ /* 0x000fe40000000014 */
[----:B------:R-:W-:-:S08]  /*26e0*/  @!P2 DFMA R6, R6, 2, -R22 ;  /* 0x400000000606a82b */ /* 0x000fd00000000816 */
[----:B------:R-:W-:Y:S02]  /*26f0*/  DMUL R20, R18, R6 ;  /* 0x0000000612147228 */ /* 0x000fe40000000000 */
[----:B------:R-:W-:-:S04]  /*2700*/  @!P2 LOP3.LUT R24, R7, 0x7ff00000, RZ, 0xc0, !PT ;  /* 0x7ff000000718a812 */ /* 0x000fc800078ec0ff */
[----:B------:R-:W-:Y:S02]  /*2710*/  IADD3 R26, PT, PT, R24, -0x1, RZ ;  /* 0xffffffff181a7810 */ /* 0x000fe40007ffe0ff */
[----:B------:R-:W-:Y:S02]  /*2720*/  DFMA R22, R20, -R12, R6 ;  /* 0x8000000c1416722b */ /* 0x000fe40000000006 */
[----:B------:R-:W-:Y:S01]  /*2730*/  ISETP.GT.U32.AND P0, PT, R26, 0x7feffffe, PT ;  /* 0x7feffffe1a00780c */ /* 0x000fe20003f04070 */
[----:B------:R-:W-:-:S05]  /*2740*/  VIADD R26, R25, 0xffffffff ;  /* 0xffffffff191a7836 */ /* 0x000fca0000000000 */
[----:B------:R-:W-:Y:S01]  /*2750*/  ISETP.GT.U32.OR P0, PT, R26, 0x7feffffe, P0 ;  /* 0x7feffffe1a00780c */ /* 0x000fe20000704470 */
[----:B------:R-:W-:-:S12]  /*2760*/  DFMA R22, R18, R22, R20 ;  /* 0x000000161216722b */ /* 0x000fd80000000014 */
[----:B------:R-:W-:Y:S05]  /*2770*/  @P0 BRA `(.L_x_26) ;  /* 0x00000000006c0947 */ /* 0x000fea0003800000 */
[----:B------:R-:W-:-:S04]  /*2780*/  LOP3.LUT R8, R11, 0x7ff00000, RZ, 0xc0, !PT ;  /* 0x7ff000000b087812 */ /* 0x000fc800078ec0ff */
[CC--:B------:R-:W-:Y:S02]  /*2790*/  VIADDMNMX R9, R3.reuse, -R8.reuse, 0xb9600000, !PT ;  /* 0xb960000003097446 */ /* 0x0c0fe40007800908 */
[----:B------:R-:W-:Y:S02]  /*27a0*/  ISETP.GE.U32.AND P0, PT, R3, R8, PT ;  /* 0x000000080300720c */ /* 0x000fe40003f06070 */
[----:B------:R-:W-:Y:S02]  /*27b0*/  VIMNMX R3, PT, PT, R9, 0x46a00000, PT ;  /* 0x46a0000009037848 */ /* 0x000fe40003fe0100 */
[----:B------:R-:W-:-:S04]  /*27c0*/  SEL R8, R5, 0x63400000, !P0 ;  /* 0x6340000005087807 */ /* 0x000fc80004000000 */
[----:B------:R-:W-:Y:S02]  /*27d0*/  IADD3 R3, PT, PT, -R8, R3, RZ ;  /* 0x0000000308037210 */ /* 0x000fe40007ffe1ff */
[----:B------:R-:W-:-:S03]  /*27e0*/  MOV R8, RZ ;  /* 0x000000ff00087202 */ /* 0x000fc60000000f00 */
[----:B------:R-:W-:-:S06]  /*27f0*/  VIADD R9, R3, 0x7fe00000 ;  /* 0x7fe0000003097836 */ /* 0x000fcc0000000000 */
[----:B------:R-:W-:-:S10]  /*2800*/  DMUL R18, R22, R8 ;  /* 0x0000000816127228 */ /* 0x000fd40000000000 */
[----:B------:R-:W-:-:S13]  /*2810*/  FSETP.GTU.AND P0, PT, |R19|, 1.469367938527859385e-39, PT ;  /* 0x001000001300780b */ /* 0x000fda0003f0c200 */
[----:B------:R-:W-:Y:S05]  /*2820*/  @P0 BRA `(.L_x_27) ;  /* 0x0000000000940947 */ /* 0x000fea0003800000 */
[----:B------:R-:W-:Y:S01]  /*2830*/  DFMA R6, R22, -R12, R6 ;  /* 0x8000000c1606722b */ /* 0x000fe20000000006 */
[----:B------:R-:W-:-:S09]  /*2840*/  IMAD.MOV.U32 R8, RZ, RZ, RZ ;  /* 0x000000ffff087224 */ /* 0x000fd200078e00ff */
[C---:B------:R-:W-:Y:S02]  /*2850*/  FSETP.NEU.AND P0, PT, R7.reuse, RZ, PT ;  /* 0x000000ff0700720b */ /* 0x040fe40003f0d000 */
[----:B------:R-:W-:-:S04]  /*2860*/  LOP3.LUT R11, R7, 0x80000000, R11, 0x48, !PT ;  /* 0x80000000070b7812 */ /* 0x000fc800078e480b */
[----:B------:R-:W-:-:S07]  /*2870*/  LOP3.LUT R9, R11, R9, RZ, 0xfc, !PT ;  /* 0x000000090b097212 */ /* 0x000fce00078efcff */
[----:B------:R-:W-:Y:S05]  /*2880*/  @!P0 BRA `(.L_x_27) ;  /* 0x00000000007c8947 */ /* 0x000fea0003800000 */
[C---:B------:R-:W-:Y:S01]  /*2890*/  IADD3 R7, PT, PT, -R3.reuse, RZ, RZ ;  /* 0x000000ff03077210 */ /* 0x040fe20007ffe1ff */
[----:B------:R-:W-:Y:S01]  /*28a0*/  IMAD.MOV.U32 R6, RZ, RZ, RZ ;  /* 0x000000ffff067224 */ /* 0x000fe200078e00ff */
[----:B------:R-:W-:Y:S01]  /*28b0*/  DMUL.RP R8, R22, R8 ;  /* 0x0000000816087228 */ /* 0x000fe20000008000 */
[----:B------:R-:W-:-:S04]  /*28c0*/  IADD3 R3, PT, PT, -R3, -0x43300000, RZ ;  /* 0xbcd0000003037810 */ /* 0x000fc80007ffe1ff */
[----:B------:R-:W-:-:S05]  /*28d0*/  DFMA R6, R18, -R6, R22 ;  /* 0x800000061206722b */ /* 0x000fca0000000016 */
[----:B------:R-:W-:-:S05]  /*28e0*/  LOP3.LUT R11, R9, R11, RZ, 0x3c, !PT ;  /* 0x0000000b090b7212 */ /* 0x000fca00078e3cff */
[----:B------:R-:W-:-:S04]  /*28f0*/  FSETP.NEU.AND P0, PT, |R7|, R3, PT ;  /* 0x000000030700720b */ /* 0x000fc80003f0d200 */
[----:B------:R-:W-:Y:S02]  /*2900*/  FSEL R18, R8, R18, !P0 ;  /* 0x0000001208127208 */ /* 0x000fe40004000000 */
[----:B------:R-:W-:Y:S01]  /*2910*/  FSEL R19, R11, R19, !P0 ;  /* 0x000000130b137208 */ /* 0x000fe20004000000 */
[----:B------:R-:W-:Y:S06]  /*2920*/  BRA `(.L_x_27) ;  /* 0x0000000000547947 */ /* 0x000fec0003800000 */
.L_x_26:
[----:B------:R-:W-:-:S14]  /*2930*/  DSETP.NAN.AND P0, PT, R8, R8, PT ;  /* 0x000000080800722a */ /* 0x000fdc0003f08000 */
[----:B------:R-:W-:Y:S05]  /*2940*/  @P0 BRA `(.L_x_28) ;  /* 0x0000000000440947 */ /* 0x000fea0003800000 */
[----:B------:R-:W-:-:S14]  /*2950*/  DSETP.NAN.AND P0, PT, R10, R10, PT ;  /* 0x0000000a0a00722a */ /* 0x000fdc0003f08000 */
[----:B------:R-:W-:Y:S05]  /*2960*/  @P0 BRA `(.L_x_29) ;  /* 0x0000000000300947 */ /* 0x000fea0003800000 */
[----:B------:R-:W-:Y:S01]  /*2970*/  ISETP.NE.AND P0, PT, R24, R25, PT ;  /* 0x000000191800720c */ /* 0x000fe20003f05270 */
[----:B------:R-:W-:Y:S01]  /*2980*/  IMAD.MOV.U32 R19, RZ, RZ, -0x80000 ;  /* 0xfff80000ff137424 */ /* 0x000fe200078e00ff */
[----:B------:R-:W-:-:S11]  /*2990*/  MOV R18, 0x0 ;  /* 0x0000000000127802 */ /* 0x000fd60000000f00 */
[----:B------:R-:W-:Y:S05]  /*29a0*/  @!P0 BRA `(.L_x_27) ;  /* 0x0000000000348947 */ /* 0x000fea0003800000 */
[----:B------:R-:W-:Y:S02]  /*29b0*/  ISETP.NE.AND P0, PT, R24, 0x7ff00000, PT ;  /* 0x7ff000001800780c */ /* 0x000fe40003f05270 */
[----:B------:R-:W-:Y:S02]  /*29c0*/  LOP3.LUT R19, R9, 0x80000000, R11, 0x48, !PT ;  /* 0x8000000009137812 */ /* 0x000fe400078e480b */
[----:B------:R-:W-:-:S13]  /*29d0*/  ISETP.EQ.OR P0, PT, R25, RZ, !P0 ;  /* 0x000000ff1900720c */ /* 0x000fda0004702670 */
[----:B------:R-:W-:Y:S02]  /*29e0*/  @P0 LOP3.LUT R3, R19, 0x7ff00000, RZ, 0xfc, !PT ;  /* 0x7ff0000013030812 */ /* 0x000fe400078efcff */
[----:B------:R-:W-:Y:S01]  /*29f0*/  @!P0 MOV R18, RZ ;  /* 0x000000ff00128202 */ /* 0x000fe20000000f00 */
[----:B------:R-:W-:Y:S01]  /*2a00*/  @P0 IMAD.MOV.U32 R18, RZ, RZ, RZ ;  /* 0x000000ffff120224 */ /* 0x000fe200078e00ff */
[----:B------:R-:W-:Y:S01]  /*2a10*/  @P0 MOV R19, R3 ;  /* 0x0000000300130202 */ /* 0x000fe20000000f00 */
[----:B------:R-:W-:Y:S06]  /*2a20*/  BRA `(.L_x_27) ;  /* 0x0000000000147947 */ /* 0x000fec0003800000 */
.L_x_29:
[----:B------:R-:W-:Y:S01]  /*2a30*/  LOP3.LUT R19, R11, 0x80000, RZ, 0xfc, !PT ;  /* 0x000800000b137812 */ /* 0x000fe200078efcff */
[----:B------:R-:W-:Y:S01]  /*2a40*/  IMAD.MOV.U32 R18, RZ, RZ, R10 ;  /* 0x000000ffff127224 */ /* 0x000fe200078e000a */
[----:B------:R-:W-:Y:S06]  /*2a50*/  BRA `(.L_x_27) ;  /* 0x0000000000087947 */ /* 0x000fec0003800000 */
.L_x_28:
[----:B------:R-:W-:Y:S02]  /*2a60*/  LOP3.LUT R19, R9, 0x80000, RZ, 0xfc, !PT ;  /* 0x0008000009137812 */ /* 0x000fe400078efcff */
[----:B------:R-:W-:-:S07]  /*2a70*/  MOV R18, R8 ;  /* 0x0000000800127202 */ /* 0x000fce0000000f00 */
.L_x_27:
[----:B------:R-:W-:Y:S05]  /*2a80*/  BSYNC.RECONVERGENT B1 ;  /* 0x0000000000017941 */ /* 0x000fea0003800200 */
.L_x_25:
[----:B------:R-:W-:-:S04]  /*2a90*/  IMAD.MOV.U32 R5, RZ, RZ, 0x0 ;  /* 0x00000000ff057424 */ /* 0x000fc800078e00ff */
[----:B------:R-:W-:Y:S05]  /*2aa0*/  RET.REL.NODEC R4 `(_Z13evolve_kernalPdS_S_S_dddS_S_S_Pi) ;  /* 0xffffffd404547950 */ /* 0x000fea0003c3ffff */
.L_x_30:
[----:B------:R-:W-:-:S00]  /*2ab0*/  BRA `(.L_x_30) ;  /* 0xfffffffc00fc7947 */ /* 0x000fc0000383ffff */
[----:B------:R-:W-:-:S00]  /*2ac0*/  NOP ;  /* 0x0000000000007918 */ /* 0x000fc00000000000 */
        /* <DEDUP_REMOVED lines=11> */
.L_x_39:


//--------------------- .nv.shared.reserved.0     --------------------------
	.section	.nv.shared.reserved.0,"aw",@nobits
	.weak		__nv_reservedSMEM_offset_0_alias
	.size		__nv_reservedSMEM_offset_0_alias, 0, 64
	.other		__nv_reservedSMEM_offset_0_alias,@"STO_CUDA_RESERVED_SHARED STV_DEFAULT"
__nv_reservedSMEM_offset_0_alias:
	.zero		0
	.zero		64


//--------------------- .nv.constant0._Z13evolve_kernalPdS_S_S_dddS_S_S_Pi --------------------------
	.section	.nv.constant0._Z13evolve_kernalPdS_S_S_dddS_S_S_Pi,"a",@progbits
	.sectionflags	@""
	.align	4
.nv.constant0._Z13evolve_kernalPdS_S_S_dddS_S_S_Pi:
	.zero		984


//--------------------- SYMBOLS --------------------------

	.type		.nv.reservedSmem.offset0,@object
	.size		.nv.reservedSmem.offset0,0x4
